	.target	sm_100a

	.elftype	@"ET_EXEC"


//--------------------- .note.nv.tkinfo           --------------------------
	.section	.note.nv.tkinfo,"",@"SHT_NOTE"
	.sectionflags	@"SHF_NOTE_NV_TKINFO"
	.tkinfo
        /*0018*/ 	.word	0x00000002
        /*0030*/ 	.string	""
        /*0030*/ 	.string	"ptxas"
        /*0030*/ 	.string	"Cuda compilation tools, release 13.0, V13.0.88"
        /*0030*/ 	.string	"Build cuda_13.0.r13.0/compiler.36424714_0"
        /*0030*/ 	.string	"-arch sm_100a -m 64 "



//--------------------- .note.nv.cuinfo           --------------------------
	.section	.note.nv.cuinfo,"",@"SHT_NOTE"
	.sectionflags	@"SHF_NOTE_NV_CUINFO"
        /*0018*/ 	.short	0x0002
        /*001a*/ 	.short	0x0064
        /*001c*/ 	.short	0x0082
	.zero		2


//--------------------- .nv.info                  --------------------------
	.section	.nv.info,"",@"SHT_CUDA_INFO"
	.align	4


	//----- nvinfo : EIATTR_REGCOUNT
	.align		4
        /*0000*/ 	.byte	0x04, 0x2f
        /*0002*/ 	.short	(.L_19 - .L_18)
	.align		4
.L_18:
        /*0004*/ 	.word	index@(_ZN7cutlass13device_kernelINS_4conv6kernel13ConvUniversalINS1_16ConvProblemShapeILNS1_8OperatorE0ELi3EEENS1_10collective14CollectiveConvINS1_47MainloopSm100TmaUmmaWarpSpecializedImplicitGemmILS5_0ELi26ELi3ELi1ELi2EN4cute5tupleIJNSA_1CILi2EEENSC_ILi1EEESE_EEEEENSB_IJNSC_ILi128EEESH_NSB_IJNSC_ILi64EEEEEEEEENS_12float_e4m3_tESL_NSA_8TiledMMAINSA_8MMA_AtomIJNSA_10MMA_TraitsINSA_25SM100_MMA_F8F6F4_2x1SM_SSEJSL_SL_fSH_SH_NSA_17integral_constantINSA_4UMMA5MajorELSS_0EEEST_NSQ_INSR_7ScaleInELSU_0EEESV_EEEEEENSA_6LayoutINSB_IJSE_SE_SE_EEENSB_IJNSC_ILi0EEES10_S10_EEEEENSB_IJNSA_10UnderscoreES13_S13_EEEEENS7_6detail27Sm100ImplicitGemmTileTraitsINSA_25SM100_TMA_2SM_LOAD_IM2COLENSA_14ComposedLayoutINSA_7SwizzleILi2ELi4ELi3EEENSA_18smem_ptr_flag_bitsILi8EEENSY_INSB_IJNSC_ILi8EEESI_EEENSB_IJSI_SE_EEEEEEEvEENS17_INSA_18SM100_TMA_2SM_LOADES1I_vEEEENS_8epilogue10collective18CollectiveEpilogueINS1N_23Sm100TmaWarpSpecializedILi2ELi2ELi32ELb0ELb0EEEJNSB_IJSI_SH_SJ_EEENSB_IJNSY_ISI_SE_EENSY_INSB_IJNSC_ILi32EEESD_EEENSB_IJSE_SI_EEEEEEEESL_NSB_IJNSB_IJllllEEESE_S10_EEESL_S20_NS1N_6fusion15FusionCallbacksIS1R_NS21_17LinearCombinationISL_fSL_fLNS_15FloatRoundStyleE2EEES1S_S1Y_JEEENSA_5SM1004TMEM4LOAD26SM100_TMEM_LOAD_32dp32b32xENSA_20SM90_TMA_LOAD_IM2COLENS19_INS1A_ILi1ELi4ELi3EEES1D_NSY_INSB_IJS1E_S1U_EEENSB_IJS1U_SE_EEEEEEENSA_39AutoVectorizingCopyWithAssumedAlignmentILi128EEENSA_21SM90_TMA_STORE_IM2COLES2G_S2I_S2I_EEEvvEEEEvNT_6ParamsE)
        /*0008*/ 	.word	0x00000078


	//----- nvinfo : EIATTR_FRAME_SIZE
	.align		4
.L_19:
        /*000c*/ 	.byte	0x04, 0x11
        /*000e*/ 	.short	(.L_21 - .L_20)
	.align		4
.L_20:
        /*0010*/ 	.word	index@($__internal_2_$__cuda_sm10x_tcgen05_guardrail_trap_unallocated_columns_being_dealloced)
        /*0014*/ 	.word	0x00000008


	//----- nvinfo : EIATTR_FRAME_SIZE
	.align		4
.L_21:
        /*0018*/ 	.byte	0x04, 0x11
        /*001a*/ 	.short	(.L_23 - .L_22)
	.align		4
.L_22:
        /*001c*/ 	.word	index@($__internal_1_$__cuda_sm10x_tcgen05_guardrail_trap_phase_invalid_during_alloc)
        /*0020*/ 	.word	0x00000008


	//----- nvinfo : EIATTR_FRAME_SIZE
	.align		4
.L_23:
        /*0024*/ 	.byte	0x04, 0x11
        /*0026*/ 	.short	(.L_25 - .L_24)
	.align		4
.L_24:
        /*0028*/ 	.word	index@($__internal_0_$__cuda_sm10x_tcgen05_guardrail_trap_col_being_dealloced_not_returned_by_alloc)
        /*002c*/ 	.word	0x00000008


	//----- nvinfo : EIATTR_FRAME_SIZE
	.align		4
.L_25:
        /*0030*/ 	.byte	0x04, 0x11
        /*0032*/ 	.short	(.L_27 - .L_26)
	.align		4
.L_26:
        /*0034*/ 	.word	index@(_ZN7cutlass13device_kernelINS_4conv6kernel13ConvUniversalINS1_16ConvProblemShapeILNS1_8OperatorE0ELi3EEENS1_10collective14CollectiveConvINS1_47MainloopSm100TmaUmmaWarpSpecializedImplicitGemmILS5_0ELi26ELi3ELi1ELi2EN4cute5tupleIJNSA_1CILi2EEENSC_ILi1EEESE_EEEEENSB_IJNSC_ILi128EEESH_NSB_IJNSC_ILi64EEEEEEEEENS_12float_e4m3_tESL_NSA_8TiledMMAINSA_8MMA_AtomIJNSA_10MMA_TraitsINSA_25SM100_MMA_F8F6F4_2x1SM_SSEJSL_SL_fSH_SH_NSA_17integral_constantINSA_4UMMA5MajorELSS_0EEEST_NSQ_INSR_7ScaleInELSU_0EEESV_EEEEEENSA_6LayoutINSB_IJSE_SE_SE_EEENSB_IJNSC_ILi0EEES10_S10_EEEEENSB_IJNSA_10UnderscoreES13_S13_EEEEENS7_6detail27Sm100ImplicitGemmTileTraitsINSA_25SM100_TMA_2SM_LOAD_IM2COLENSA_14ComposedLayoutINSA_7SwizzleILi2ELi4ELi3EEENSA_18smem_ptr_flag_bitsILi8EEENSY_INSB_IJNSC_ILi8EEESI_EEENSB_IJSI_SE_EEEEEEEvEENS17_INSA_18SM100_TMA_2SM_LOADES1I_vEEEENS_8epilogue10collective18CollectiveEpilogueINS1N_23Sm100TmaWarpSpecializedILi2ELi2ELi32ELb0ELb0EEEJNSB_IJSI_SH_SJ_EEENSB_IJNSY_ISI_SE_EENSY_INSB_IJNSC_ILi32EEESD_EEENSB_IJSE_SI_EEEEEEEESL_NSB_IJNSB_IJllllEEESE_S10_EEESL_S20_NS1N_6fusion15FusionCallbacksIS1R_NS21_17LinearCombinationISL_fSL_fLNS_15FloatRoundStyleE2EEES1S_S1Y_JEEENSA_5SM1004TMEM4LOAD26SM100_TMEM_LOAD_32dp32b32xENSA_20SM90_TMA_LOAD_IM2COLENS19_INS1A_ILi1ELi4ELi3EEES1D_NSY_INSB_IJS1E_S1U_EEENSB_IJS1U_SE_EEEEEEENSA_39AutoVectorizingCopyWithAssumedAlignmentILi128EEENSA_21SM90_TMA_STORE_IM2COLES2G_S2I_S2I_EEEvvEEEEvNT_6ParamsE)
        /*0038*/ 	.word	0x00000008


	//----- nvinfo : EIATTR_MIN_STACK_SIZE
	.align		4
.L_27:
        /*003c*/ 	.byte	0x04, 0x12
        /*003e*/ 	.short	(.L_29 - .L_28)
	.align		4
.L_28:
        /*0040*/ 	.word	index@(_ZN7cutlass13device_kernelINS_4conv6kernel13ConvUniversalINS1_16ConvProblemShapeILNS1_8OperatorE0ELi3EEENS1_10collective14CollectiveConvINS1_47MainloopSm100TmaUmmaWarpSpecializedImplicitGemmILS5_0ELi26ELi3ELi1ELi2EN4cute5tupleIJNSA_1CILi2EEENSC_ILi1EEESE_EEEEENSB_IJNSC_ILi128EEESH_NSB_IJNSC_ILi64EEEEEEEEENS_12float_e4m3_tESL_NSA_8TiledMMAINSA_8MMA_AtomIJNSA_10MMA_TraitsINSA_25SM100_MMA_F8F6F4_2x1SM_SSEJSL_SL_fSH_SH_NSA_17integral_constantINSA_4UMMA5MajorELSS_0EEEST_NSQ_INSR_7ScaleInELSU_0EEESV_EEEEEENSA_6LayoutINSB_IJSE_SE_SE_EEENSB_IJNSC_ILi0EEES10_S10_EEEEENSB_IJNSA_10UnderscoreES13_S13_EEEEENS7_6detail27Sm100ImplicitGemmTileTraitsINSA_25SM100_TMA_2SM_LOAD_IM2COLENSA_14ComposedLayoutINSA_7SwizzleILi2ELi4ELi3EEENSA_18smem_ptr_flag_bitsILi8EEENSY_INSB_IJNSC_ILi8EEESI_EEENSB_IJSI_SE_EEEEEEEvEENS17_INSA_18SM100_TMA_2SM_LOADES1I_vEEEENS_8epilogue10collective18CollectiveEpilogueINS1N_23Sm100TmaWarpSpecializedILi2ELi2ELi32ELb0ELb0EEEJNSB_IJSI_SH_SJ_EEENSB_IJNSY_ISI_SE_EENSY_INSB_IJNSC_ILi32EEESD_EEENSB_IJSE_SI_EEEEEEEESL_NSB_IJNSB_IJllllEEESE_S10_EEESL_S20_NS1N_6fusion15FusionCallbacksIS1R_NS21_17LinearCombinationISL_fSL_fLNS_15FloatRoundStyleE2EEES1S_S1Y_JEEENSA_5SM1004TMEM4LOAD26SM100_TMEM_LOAD_32dp32b32xENSA_20SM90_TMA_LOAD_IM2COLENS19_INS1A_ILi1ELi4ELi3EEES1D_NSY_INSB_IJS1E_S1U_EEENSB_IJS1U_SE_EEEEEEENSA_39AutoVectorizingCopyWithAssumedAlignmentILi128EEENSA_21SM90_TMA_STORE_IM2COLES2G_S2I_S2I_EEEvvEEEEvNT_6ParamsE)
        /*0044*/ 	.word	0x00000008
.L_29:


//--------------------- .nv.compat                --------------------------
	.section	.nv.compat,"",@"SHT_CUDA_COMPAT_INFO"
	.align	4
        /*0000*/ 	.byte	0x02, 0x09, 0x01, 0x00, 0x02, 0x02, 0x02, 0x00, 0x02, 0x05, 0x05, 0x00, 0x03, 0x07, 0x01, 0x01
        /*0010*/ 	.byte	0x02, 0x03, 0x01, 0x00, 0x02, 0x06, 0x01, 0x00, 0x04, 0x0b, 0x08, 0x00, 0x09, 0x00, 0x00, 0x00
        /*0020*/ 	.byte	0x00, 0x00, 0x00, 0x00


//--------------------- .nv.info._ZN7cutlass13device_kernelINS_4conv6kernel13ConvUniversalINS1_16ConvProblemShapeILNS1_8OperatorE0ELi3EEENS1_10collective14CollectiveConvINS1_47MainloopSm100TmaUmmaWarpSpecializedImplicitGemmILS5_0ELi26ELi3ELi1ELi2EN4cute5tupleIJNSA_1CILi2EEENSC_ILi1EEESE_EEEEENSB_IJNSC_ILi128EEESH_NSB_IJNSC_ILi64EEEEEEEEENS_12float_e4m3_tESL_NSA_8TiledMMAINSA_8MMA_AtomIJNSA_10MMA_TraitsINSA_25SM100_MMA_F8F6F4_2x1SM_SSEJSL_SL_fSH_SH_NSA_17integral_constantINSA_4UMMA5MajorELSS_0EEEST_NSQ_INSR_7ScaleInELSU_0EEESV_EEEEEENSA_6LayoutINSB_IJSE_SE_SE_EEENSB_IJNSC_ILi0EEES10_S10_EEEEENSB_IJNSA_10UnderscoreES13_S13_EEEEENS7_6detail27Sm100ImplicitGemmTileTraitsINSA_25SM100_TMA_2SM_LOAD_IM2COLENSA_14ComposedLayoutINSA_7SwizzleILi2ELi4ELi3EEENSA_18smem_ptr_flag_bitsILi8EEENSY_INSB_IJNSC_ILi8EEESI_EEENSB_IJSI_SE_EEEEEEEvEENS17_INSA_18SM100_TMA_2SM_LOADES1I_vEEEENS_8epilogue10collective18CollectiveEpilogueINS1N_23Sm100TmaWarpSpecializedILi2ELi2ELi32ELb0ELb0EEEJNSB_IJSI_SH_SJ_EEENSB_IJNSY_ISI_SE_EENSY_INSB_IJNSC_ILi32EEESD_EEENSB_IJSE_SI_EEEEEEEESL_NSB_IJNSB_IJllllEEESE_S10_EEESL_S20_NS1N_6fusion15FusionCallbacksIS1R_NS21_17LinearCombinationISL_fSL_fLNS_15FloatRoundStyleE2EEES1S_S1Y_JEEENSA_5SM1004TMEM4LOAD26SM100_TMEM_LOAD_32dp32b32xENSA_20SM90_TMA_LOAD_IM2COLENS19_INS1A_ILi1ELi4ELi3EEES1D_NSY_INSB_IJS1E_S1U_EEENSB_IJS1U_SE_EEEEEEENSA_39AutoVectorizingCopyWithAssumedAlignmentILi128EEENSA_21SM90_TMA_STORE_IM2COLES2G_S2I_S2I_EEEvvEEEEvNT_6ParamsE --------------------------
	.section	.nv.info._ZN7cutlass13device_kernelINS_4conv6kernel13ConvUniversalINS1_16ConvProblemShapeILNS1_8OperatorE0ELi3EEENS1_10collective14CollectiveConvINS1_47MainloopSm100TmaUmmaWarpSpecializedImplicitGemmILS5_0ELi26ELi3ELi1ELi2EN4cute5tupleIJNSA_1CILi2EEENSC_ILi1EEESE_EEEEENSB_IJNSC_ILi128EEESH_NSB_IJNSC_ILi64EEEEEEEEENS_12float_e4m3_tESL_NSA_8TiledMMAINSA_8MMA_AtomIJNSA_10MMA_TraitsINSA_25SM100_MMA_F8F6F4_2x1SM_SSEJSL_SL_fSH_SH_NSA_17integral_constantINSA_4UMMA5MajorELSS_0EEEST_NSQ_INSR_7ScaleInELSU_0EEESV_EEEEEENSA_6LayoutINSB_IJSE_SE_SE_EEENSB_IJNSC_ILi0EEES10_S10_EEEEENSB_IJNSA_10UnderscoreES13_S13_EEEEENS7_6detail27Sm100ImplicitGemmTileTraitsINSA_25SM100_TMA_2SM_LOAD_IM2COLENSA_14ComposedLayoutINSA_7SwizzleILi2ELi4ELi3EEENSA_18smem_ptr_flag_bitsILi8EEENSY_INSB_IJNSC_ILi8EEESI_EEENSB_IJSI_SE_EEEEEEEvEENS17_INSA_18SM100_TMA_2SM_LOADES1I_vEEEENS_8epilogue10collective18CollectiveEpilogueINS1N_23Sm100TmaWarpSpecializedILi2ELi2ELi32ELb0ELb0EEEJNSB_IJSI_SH_SJ_EEENSB_IJNSY_ISI_SE_EENSY_INSB_IJNSC_ILi32EEESD_EEENSB_IJSE_SI_EEEEEEEESL_NSB_IJNSB_IJllllEEESE_S10_EEESL_S20_NS1N_6fusion15FusionCallbacksIS1R_NS21_17LinearCombinationISL_fSL_fLNS_15FloatRoundStyleE2EEES1S_S1Y_JEEENSA_5SM1004TMEM4LOAD26SM100_TMEM_LOAD_32dp32b32xENSA_20SM90_TMA_LOAD_IM2COLENS19_INS1A_ILi1ELi4ELi3EEES1D_NSY_INSB_IJS1E_S1U_EEENSB_IJS1U_SE_EEEEEEENSA_39AutoVectorizingCopyWithAssumedAlignmentILi128EEENSA_21SM90_TMA_STORE_IM2COLES2G_S2I_S2I_EEEvvEEEEvNT_6ParamsE,"",@"SHT_CUDA_INFO"
	.sectionflags	@""
	.align	4


	//----- nvinfo : EIATTR_CUDA_API_VERSION
	.align		4
        /*0000*/ 	.byte	0x04, 0x37
        /*0002*/ 	.short	(.L_31 - .L_30)
.L_30:
        /*0004*/ 	.word	0x00000082


	//----- nvinfo : EIATTR_KPARAM_INFO
	.align		4
.L_31:
        /*0008*/ 	.byte	0x04, 0x17
        /*000a*/ 	.short	(.L_33 - .L_32)
.L_32:
        /*000c*/ 	.word	0x00000000
        /*0010*/ 	.short	0x0000
        /*0012*/ 	.short	0x0000
        /*0014*/ 	.byte	0x00, 0xf0, 0x01, 0x24


	//----- nvinfo : EIATTR_AT_ENTRY_FRAGMENTS
	.align		4
.L_33:
        /*0018*/ 	.byte	0x04, 0x4f
        /*001a*/ 	.short	(.L_35 - .L_34)


	//   ....[0]....
.L_34:
        /*001c*/ 	.word	0x00000007


	//----- nvinfo : EIATTR_RESERVED_SMEM_USED
	.align		4
.L_35:
        /*0020*/ 	.byte	0x01, 0x41
	.zero		2


	//----- nvinfo : EIATTR_SPARSE_MMA_MASK
	.align		4
        /*0024*/ 	.byte	0x03, 0x50
        /*0026*/ 	.short	0x0000


	//----- nvinfo : EIATTR_TCGEN05_2CTA_USED
	.align		4
        /*0028*/ 	.byte	0x01, 0x52
	.zero		2


	//----- nvinfo : EIATTR_MAXREG_COUNT
	.align		4
        /*002c*/ 	.byte	0x03, 0x1b
        /*002e*/ 	.short	0x00ff


	//----- nvinfo : EIATTR_NUM_BARRIERS
	.align		4
        /*0030*/ 	.byte	0x02, 0x4c
        /*0032*/ 	.byte	0x07
	.zero		1


	//----- nvinfo : EIATTR_EXTERNS
	.align		4
        /*0034*/ 	.byte	0x04, 0x0f
        /*0036*/ 	.short	(.L_37 - .L_36)


	//   ....[0]....
	.align		4
.L_36:
        /*0038*/ 	.word	index@(__assertfail)


	//----- nvinfo : EIATTR_MERCURY_ISA_VERSION
	.align		4
.L_37:
        /*003c*/ 	.byte	0x03, 0x5f
        /*003e*/ 	.short	0x0101


	//----- nvinfo : EIATTR_INT_WARP_WIDE_INSTR_OFFSETS
	.align		4
        /*0040*/ 	.byte	0x04, 0x31
        /*0042*/ 	.short	(.L_39 - .L_38)


	//   ....[0]....
.L_38:
        /*0044*/ 	.word	0x00000ea0


	//   ....[1]....
        /*0048*/ 	.word	0x00000f40


	//   ....[2]....
        /*004c*/ 	.word	0x000052d0


	//   ....[3]....
        /*0050*/ 	.word	0x000052f0


	//   ....[4]....
        /*0054*/ 	.word	0x00005320


	//   ....[5]....
        /*0058*/ 	.word	0x00006040


	//   ....[6]....
        /*005c*/ 	.word	0x00006110


	//   ....[7]....
        /*0060*/ 	.word	0x00006190


	//   ....[8]....
        /*0064*/ 	.word	0x00006260


	//   ....[9]....
        /*0068*/ 	.word	0x000063b0


	//   ....[10]....
        /*006c*/ 	.word	0x00006420


	//----- nvinfo : EIATTR_COOP_GROUP_MASK_REGIDS
	.align		4
.L_39:
        /*0070*/ 	.byte	0x04, 0x29
        /*0072*/ 	.short	(.L_41 - .L_40)


	//   ....[0]....
.L_40:
        /*0074*/ 	.word	0xffffffff


	//   ....[1]....
        /*0078*/ 	.word	0xffffffff


	//   ....[2]....
        /*007c*/ 	.word	0xffffffff


	//   ....[3]....
        /*0080*/ 	.word	0xffffffff


	//   ....[4]....
        /*0084*/ 	.word	0xffffffff


	//   ....[5]....
        /*0088*/ 	.word	0xffffffff


	//   ....[6]....
        /*008c*/ 	.word	0xffffffff


	//   ....[7]....
        /*0090*/ 	.word	0xffffffff


	//   ....[8]....
        /*0094*/ 	.word	0xffffffff


	//   ....[9]....
        /*0098*/ 	.word	0xffffffff


	//   ....[10]....
        /*009c*/ 	.word	0xffffffff


	//   ....[11]....
        /*00a0*/ 	.word	0xffffffff


	//   ....[12]....
        /*00a4*/ 	.word	0xffffffff


	//----- nvinfo : EIATTR_COOP_GROUP_INSTR_OFFSETS
	.align		4
.L_41:
        /*00a8*/ 	.byte	0x04, 0x28
        /*00aa*/ 	.short	(.L_43 - .L_42)


	//   ....[0]....
.L_42:
        /*00ac*/ 	.word	0x000000d0


	//   ....[1]....
        /*00b0*/ 	.word	0x00000540


	//   ....[2]....
        /*00b4*/ 	.word	0x000009c0


	//   ....[3]....
        /*00b8*/ 	.word	0x00000b10


	//   ....[4]....
        /*00bc*/ 	.word	0x00000c00


	//   ....[5]....
        /*00c0*/ 	.word	0x00000d40


	//   ....[6]....
        /*00c4*/ 	.word	0x00000fc0


	//   ....[7]....
        /*00c8*/ 	.word	0x000028b0


	//   ....[8]....
        /*00cc*/ 	.word	0x00004290


	//   ....[9]....
        /*00d0*/ 	.word	0x00004760


	//   ....[10]....
        /*00d4*/ 	.word	0x00004790


	//   ....[11]....
        /*00d8*/ 	.word	0x000051f0


	//   ....[12]....
        /*00dc*/ 	.word	0x000053f0


	//----- nvinfo : EIATTR_VRC_CTA_INIT_COUNT
	.align		4
.L_43:
        /*00e0*/ 	.byte	0x02, 0x4a
        /*00e2*/ 	.byte	0x80
	.zero		1


	//----- nvinfo : EIATTR_SYSCALL_OFFSETS
	.align		4
        /*00e4*/ 	.byte	0x04, 0x46
        /*00e6*/ 	.short	(.L_45 - .L_44)


	//   ....[0]....
.L_44:
        /*00e8*/ 	.word	0x00006f70


	//   ....[1]....
        /*00ec*/ 	.word	0x000070b0


	//   ....[2]....
        /*00f0*/ 	.word	0x00007aa0


	//   ....[3]....
        /*00f4*/ 	.word	0x000088e0


	//----- nvinfo : EIATTR_MBARRIER_INSTR_OFFSETS
	.align		4
.L_45:
        /*00f8*/ 	.byte	0x04, 0x39
        /*00fa*/ 	.short	(.L_47 - .L_46)


	//   ....[0]....
.L_46:
        /*00fc*/ 	.word	0x00000660
        /*0100*/ 	.word	0x000000ff
        /*0104*/ 	.word	0x00000000
        /*0108*/ 	.short	0x0100
        /*010a*/ 	.byte	0x04
	.zero		1


	//   ....[1]....
        /*010c*/ 	.word	0x00000670
        /*0110*/ 	.word	0x000000ff
        /*0114*/ 	.word	0x000000d0
        /*0118*/ 	.short	0x0100
        /*011a*/ 	.byte	0x04
	.zero		1


	//   ....[2]....
        /*011c*/ 	.word	0x00000680
        /*0120*/ 	.word	0x000000ff
        /*0124*/ 	.word	0x00000008
        /*0128*/ 	.short	0x0100
        /*012a*/ 	.byte	0x04
	.zero		1


	//   ....[3]....
        /*012c*/ 	.word	0x00000690
        /*0130*/ 	.word	0x000000ff
        /*0134*/ 	.word	0x000000d8
        /*0138*/ 	.short	0x0100
        /*013a*/ 	.byte	0x04
	.zero		1


	//   ....[4]....
        /*013c*/ 	.word	0x000006a0
        /*0140*/ 	.word	0x000000ff
        /*0144*/ 	.word	0x00000010
        /*0148*/ 	.short	0x0100
        /*014a*/ 	.byte	0x04
	.zero		1


	//   ....[5]....
        /*014c*/ 	.word	0x000006b0
        /*0150*/ 	.word	0x000000ff
        /*0154*/ 	.word	0x000000e0
        /*0158*/ 	.short	0x0100
        /*015a*/ 	.byte	0x04
	.zero		1


	//   ....[6]....
        /*015c*/ 	.word	0x000006c0
        /*0160*/ 	.word	0x000000ff
        /*0164*/ 	.word	0x00000018
        /*0168*/ 	.short	0x0100
        /*016a*/ 	.byte	0x04
	.zero		1


	//   ....[7]....
        /*016c*/ 	.word	0x000006d0
        /*0170*/ 	.word	0x000000ff
        /*0174*/ 	.word	0x000000e8
        /*0178*/ 	.short	0x0100
        /*017a*/ 	.byte	0x04
	.zero		1


	//   ....[8]....
        /*017c*/ 	.word	0x000006e0
        /*0180*/ 	.word	0x000000ff
        /*0184*/ 	.word	0x00000020
        /*0188*/ 	.short	0x0100
        /*018a*/ 	.byte	0x04
	.zero		1


	//   ....[9]....
        /*018c*/ 	.word	0x000006f0
        /*0190*/ 	.word	0x000000ff
        /*0194*/ 	.word	0x000000f0
        /*0198*/ 	.short	0x0100
        /*019a*/ 	.byte	0x04
	.zero		1


	//   ....[10]....
        /*019c*/ 	.word	0x00000700
        /*01a0*/ 	.word	0x000000ff
        /*01a4*/ 	.word	0x00000028
        /*01a8*/ 	.short	0x0100
        /*01aa*/ 	.byte	0x04
	.zero		1


	//   ....[11]....
        /*01ac*/ 	.word	0x00000710
        /*01b0*/ 	.word	0x000000ff
        /*01b4*/ 	.word	0x000000f8
        /*01b8*/ 	.short	0x0100
        /*01ba*/ 	.byte	0x04
	.zero		1


	//   ....[12]....
        /*01bc*/ 	.word	0x00000720
        /*01c0*/ 	.word	0x000000ff
        /*01c4*/ 	.word	0x00000030
        /*01c8*/ 	.short	0x0100
        /*01ca*/ 	.byte	0x04
	.zero		1


	//   ....[13]....
        /*01cc*/ 	.word	0x00000730
        /*01d0*/ 	.word	0x000000ff
        /*01d4*/ 	.word	0x00000100
        /*01d8*/ 	.short	0x0100
        /*01da*/ 	.byte	0x04
	.zero		1


	//   ....[14]....
        /*01dc*/ 	.word	0x00000740
        /*01e0*/ 	.word	0x000000ff
        /*01e4*/ 	.word	0x00000038
        /*01e8*/ 	.short	0x0100
        /*01ea*/ 	.byte	0x04
	.zero		1


	//   ....[15]....
        /*01ec*/ 	.word	0x00000750
        /*01f0*/ 	.word	0x000000ff
        /*01f4*/ 	.word	0x00000108
        /*01f8*/ 	.short	0x0100
        /*01fa*/ 	.byte	0x04
	.zero		1


	//   ....[16]....
        /*01fc*/ 	.word	0x00000760
        /*0200*/ 	.word	0x000000ff
        /*0204*/ 	.word	0x00000040
        /*0208*/ 	.short	0x0100
        /*020a*/ 	.byte	0x04
	.zero		1


	//   ....[17]....
        /*020c*/ 	.word	0x00000770
        /*0210*/ 	.word	0x000000ff
        /*0214*/ 	.word	0x00000110
        /*0218*/ 	.short	0x0100
        /*021a*/ 	.byte	0x04
	.zero		1


	//   ....[18]....
        /*021c*/ 	.word	0x00000780
        /*0220*/ 	.word	0x000000ff
        /*0224*/ 	.word	0x00000048
        /*0228*/ 	.short	0x0100
        /*022a*/ 	.byte	0x04
	.zero		1


	//   ....[19]....
        /*022c*/ 	.word	0x00000790
        /*0230*/ 	.word	0x000000ff
        /*0234*/ 	.word	0x00000118
        /*0238*/ 	.short	0x0100
        /*023a*/ 	.byte	0x04
	.zero		1


	//   ....[20]....
        /*023c*/ 	.word	0x000007a0
        /*0240*/ 	.word	0x000000ff
        /*0244*/ 	.word	0x00000050
        /*0248*/ 	.short	0x0100
        /*024a*/ 	.byte	0x04
	.zero		1


	//   ....[21]....
        /*024c*/ 	.word	0x000007b0
        /*0250*/ 	.word	0x000000ff
        /*0254*/ 	.word	0x00000120
        /*0258*/ 	.short	0x0100
        /*025a*/ 	.byte	0x04
	.zero		1


	//   ....[22]....
        /*025c*/ 	.word	0x000007c0
        /*0260*/ 	.word	0x000000ff
        /*0264*/ 	.word	0x00000058
        /*0268*/ 	.short	0x0100
        /*026a*/ 	.byte	0x04
	.zero		1


	//   ....[23]....
        /*026c*/ 	.word	0x000007d0
        /*0270*/ 	.word	0x000000ff
        /*0274*/ 	.word	0x00000128
        /*0278*/ 	.short	0x0100
        /*027a*/ 	.byte	0x04
	.zero		1


	//   ....[24]....
        /*027c*/ 	.word	0x000007e0
        /*0280*/ 	.word	0x000000ff
        /*0284*/ 	.word	0x00000060
        /*0288*/ 	.short	0x0100
        /*028a*/ 	.byte	0x04
	.zero		1


	//   ....[25]....
        /*028c*/ 	.word	0x000007f0
        /*0290*/ 	.word	0x000000ff
        /*0294*/ 	.word	0x00000130
        /*0298*/ 	.short	0x0100
        /*029a*/ 	.byte	0x04
	.zero		1


	//   ....[26]....
        /*029c*/ 	.word	0x00000800
        /*02a0*/ 	.word	0x000000ff
        /*02a4*/ 	.word	0x00000068
        /*02a8*/ 	.short	0x0100
        /*02aa*/ 	.byte	0x04
	.zero		1


	//   ....[27]....
        /*02ac*/ 	.word	0x00000810
        /*02b0*/ 	.word	0x000000ff
        /*02b4*/ 	.word	0x00000138
        /*02b8*/ 	.short	0x0100
        /*02ba*/ 	.byte	0x04
	.zero		1


	//   ....[28]....
        /*02bc*/ 	.word	0x00000820
        /*02c0*/ 	.word	0x000000ff
        /*02c4*/ 	.word	0x00000070
        /*02c8*/ 	.short	0x0100
        /*02ca*/ 	.byte	0x04
	.zero		1


	//   ....[29]....
        /*02cc*/ 	.word	0x00000830
        /*02d0*/ 	.word	0x000000ff
        /*02d4*/ 	.word	0x00000140
        /*02d8*/ 	.short	0x0100
        /*02da*/ 	.byte	0x04
	.zero		1


	//   ....[30]....
        /*02dc*/ 	.word	0x00000840
        /*02e0*/ 	.word	0x000000ff
        /*02e4*/ 	.word	0x00000078
        /*02e8*/ 	.short	0x0100
        /*02ea*/ 	.byte	0x04
	.zero		1


	//   ....[31]....
        /*02ec*/ 	.word	0x00000850
        /*02f0*/ 	.word	0x000000ff
        /*02f4*/ 	.word	0x00000148
        /*02f8*/ 	.short	0x0100
        /*02fa*/ 	.byte	0x04
	.zero		1


	//   ....[32]....
        /*02fc*/ 	.word	0x00000860
        /*0300*/ 	.word	0x000000ff
        /*0304*/ 	.word	0x00000080
        /*0308*/ 	.short	0x0100
        /*030a*/ 	.byte	0x04
	.zero		1


	//   ....[33]....
        /*030c*/ 	.word	0x00000870
        /*0310*/ 	.word	0x000000ff
        /*0314*/ 	.word	0x00000150
        /*0318*/ 	.short	0x0100
        /*031a*/ 	.byte	0x04
	.zero		1


	//   ....[34]....
        /*031c*/ 	.word	0x00000880
        /*0320*/ 	.word	0x000000ff
        /*0324*/ 	.word	0x00000088
        /*0328*/ 	.short	0x0100
        /*032a*/ 	.byte	0x04
	.zero		1


	//   ....[35]....
        /*032c*/ 	.word	0x00000890
        /*0330*/ 	.word	0x000000ff
        /*0334*/ 	.word	0x00000158
        /*0338*/ 	.short	0x0100
        /*033a*/ 	.byte	0x04
	.zero		1


	//   ....[36]....
        /*033c*/ 	.word	0x000008a0
        /*0340*/ 	.word	0x000000ff
        /*0344*/ 	.word	0x00000090
        /*0348*/ 	.short	0x0100
        /*034a*/ 	.byte	0x04
	.zero		1


	//   ....[37]....
        /*034c*/ 	.word	0x000008b0
        /*0350*/ 	.word	0x000000ff
        /*0354*/ 	.word	0x00000160
        /*0358*/ 	.short	0x0100
        /*035a*/ 	.byte	0x04
	.zero		1


	//   ....[38]....
        /*035c*/ 	.word	0x000008c0
        /*0360*/ 	.word	0x000000ff
        /*0364*/ 	.word	0x00000098
        /*0368*/ 	.short	0x0100
        /*036a*/ 	.byte	0x04
	.zero		1


	//   ....[39]....
        /*036c*/ 	.word	0x000008d0
        /*0370*/ 	.word	0x000000ff
        /*0374*/ 	.word	0x00000168
        /*0378*/ 	.short	0x0100
        /*037a*/ 	.byte	0x04
	.zero		1


	//   ....[40]....
        /*037c*/ 	.word	0x000008e0
        /*0380*/ 	.word	0x000000ff
        /*0384*/ 	.word	0x000000a0
        /*0388*/ 	.short	0x0100
        /*038a*/ 	.byte	0x04
	.zero		1


	//   ....[41]....
        /*038c*/ 	.word	0x000008f0
        /*0390*/ 	.word	0x000000ff
        /*0394*/ 	.word	0x00000170
        /*0398*/ 	.short	0x0100
        /*039a*/ 	.byte	0x04
	.zero		1


	//   ....[42]....
        /*039c*/ 	.word	0x00000900
        /*03a0*/ 	.word	0x000000ff
        /*03a4*/ 	.word	0x000000a8
        /*03a8*/ 	.short	0x0100
        /*03aa*/ 	.byte	0x04
	.zero		1


	//   ....[43]....
        /*03ac*/ 	.word	0x00000910
        /*03b0*/ 	.word	0x000000ff
        /*03b4*/ 	.word	0x00000178
        /*03b8*/ 	.short	0x0100
        /*03ba*/ 	.byte	0x04
	.zero		1


	//   ....[44]....
        /*03bc*/ 	.word	0x00000920
        /*03c0*/ 	.word	0x000000ff
        /*03c4*/ 	.word	0x000000b0
        /*03c8*/ 	.short	0x0100
        /*03ca*/ 	.byte	0x04
	.zero		1


	//   ....[45]....
        /*03cc*/ 	.word	0x00000930
        /*03d0*/ 	.word	0x000000ff
        /*03d4*/ 	.word	0x00000180
        /*03d8*/ 	.short	0x0100
        /*03da*/ 	.byte	0x04
	.zero		1


	//   ....[46]....
        /*03dc*/ 	.word	0x00000940
        /*03e0*/ 	.word	0x000000ff
        /*03e4*/ 	.word	0x000000b8
        /*03e8*/ 	.short	0x0100
        /*03ea*/ 	.byte	0x04
	.zero		1


	//   ....[47]....
        /*03ec*/ 	.word	0x00000950
        /*03f0*/ 	.word	0x000000ff
        /*03f4*/ 	.word	0x00000188
        /*03f8*/ 	.short	0x0100
        /*03fa*/ 	.byte	0x04
	.zero		1


	//   ....[48]....
        /*03fc*/ 	.word	0x00000960
        /*0400*/ 	.word	0x000000ff
        /*0404*/ 	.word	0x000000c0
        /*0408*/ 	.short	0x0100
        /*040a*/ 	.byte	0x04
	.zero		1


	//   ....[49]....
        /*040c*/ 	.word	0x00000970
        /*0410*/ 	.word	0x000000ff
        /*0414*/ 	.word	0x00000190
        /*0418*/ 	.short	0x0100
        /*041a*/ 	.byte	0x04
	.zero		1


	//   ....[50]....
        /*041c*/ 	.word	0x00000980
        /*0420*/ 	.word	0x000000ff
        /*0424*/ 	.word	0x000000c8
        /*0428*/ 	.short	0x0100
        /*042a*/ 	.byte	0x04
	.zero		1


	//   ....[51]....
        /*042c*/ 	.word	0x00000990
        /*0430*/ 	.word	0x000000ff
        /*0434*/ 	.word	0x00000198
        /*0438*/ 	.short	0x0100
        /*043a*/ 	.byte	0x04
	.zero		1


	//   ....[52]....
        /*043c*/ 	.word	0x00000ac0
        /*0440*/ 	.word	0x000000ff
        /*0444*/ 	.word	0x000001a0
        /*0448*/ 	.short	0x0100
        /*044a*/ 	.byte	0x04
	.zero		1


	//   ....[53]....
        /*044c*/ 	.word	0x00000ad0
        /*0450*/ 	.word	0x000000ff
        /*0454*/ 	.word	0x000001b0
        /*0458*/ 	.short	0x0100
        /*045a*/ 	.byte	0x04
	.zero		1


	//   ....[54]....
        /*045c*/ 	.word	0x00000ae0
        /*0460*/ 	.word	0x000000ff
        /*0464*/ 	.word	0x000001a8
        /*0468*/ 	.short	0x0100
        /*046a*/ 	.byte	0x04
	.zero		1


	//   ....[55]....
        /*046c*/ 	.word	0x00000af0
        /*0470*/ 	.word	0x000000ff
        /*0474*/ 	.word	0x000001b8
        /*0478*/ 	.short	0x0100
        /*047a*/ 	.byte	0x04
	.zero		1


	//   ....[56]....
        /*047c*/ 	.word	0x00000bd0
        /*0480*/ 	.word	0x000000ff
        /*0484*/ 	.word	0x000001c0
        /*0488*/ 	.short	0x0100
        /*048a*/ 	.byte	0x04
	.zero		1


	//   ....[57]....
        /*048c*/ 	.word	0x00000be0
        /*0490*/ 	.word	0x000000ff
        /*0494*/ 	.word	0x000001c8
        /*0498*/ 	.short	0x0100
        /*049a*/ 	.byte	0x04
	.zero		1


	//   ....[58]....
        /*049c*/ 	.word	0x00000d10
        /*04a0*/ 	.word	0x000000ff
        /*04a4*/ 	.word	0x000001d0
        /*04a8*/ 	.short	0x0100
        /*04aa*/ 	.byte	0x06
	.zero		1


	//   ....[59]....
        /*04ac*/ 	.word	0x00000d20
        /*04b0*/ 	.word	0x000000ff
        /*04b4*/ 	.word	0x000001d8
        /*04b8*/ 	.short	0x0100
        /*04ba*/ 	.byte	0x06
	.zero		1


	//   ....[60]....
        /*04bc*/ 	.word	0x00000e50
        /*04c0*/ 	.word	0x000000ff
        /*04c4*/ 	.word	0x000001e0
        /*04c8*/ 	.short	0x0100
        /*04ca*/ 	.byte	0x04
	.zero		1


	//   ....[61]....
        /*04cc*/ 	.word	0x00000e60
        /*04d0*/ 	.word	0x000000ff
        /*04d4*/ 	.word	0x000001f0
        /*04d8*/ 	.short	0x0100
        /*04da*/ 	.byte	0x04
	.zero		1


	//   ....[62]....
        /*04dc*/ 	.word	0x00000e70
        /*04e0*/ 	.word	0x000000ff
        /*04e4*/ 	.word	0x000001e8
        /*04e8*/ 	.short	0x0100
        /*04ea*/ 	.byte	0x04
	.zero		1


	//   ....[63]....
        /*04ec*/ 	.word	0x00000e80
        /*04f0*/ 	.word	0x000000ff
        /*04f4*/ 	.word	0x000001f8
        /*04f8*/ 	.short	0x0100
        /*04fa*/ 	.byte	0x04
	.zero		1


	//   ....[64]....
        /*04fc*/ 	.word	0x00000f80
        /*0500*/ 	.word	0x000000ff
        /*0504*/ 	.word	0x00000200
        /*0508*/ 	.short	0x0100
        /*050a*/ 	.byte	0x06
	.zero		1


	//   ....[65]....
        /*050c*/ 	.word	0x00001ac0
        /*0510*/ 	.word	0x000000ff
        /*0514*/ 	.word	0x000000d0
        /*0518*/ 	.short	0x010a
        /*051a*/ 	.byte	0x04
	.zero		1


	//   ....[66]....
        /*051c*/ 	.word	0x00001e00
        /*0520*/ 	.word	0x000000ff
        /*0524*/ 	.word	0x000000d0
        /*0528*/ 	.short	0x010a
        /*052a*/ 	.byte	0x09
	.zero		1


	//   ....[67]....
        /*052c*/ 	.word	0x00001fb0
        /*0530*/ 	.word	0x000000ff
        /*0534*/ 	.word	0x000000d0
        /*0538*/ 	.short	0x010a
        /*053a*/ 	.byte	0x08
	.zero		1


	//   ....[68]....
        /*053c*/ 	.word	0x000021d0
        /*0540*/ 	.word	0x000000ff
        /*0544*/ 	.word	0x000001c8
        /*0548*/ 	.short	0x0101
        /*054a*/ 	.byte	0x24
	.zero		1


	//   ....[69]....
        /*054c*/ 	.word	0x00002200
        /*0550*/ 	.word	0x000000ff
        /*0554*/ 	.word	0x000000d0
        /*0558*/ 	.short	0x010a
        /*055a*/ 	.byte	0x04
	.zero		1


	//   ....[70]....
        /*055c*/ 	.word	0x000024e0
        /*0560*/ 	.word	0x000000ff
        /*0564*/ 	.word	0x000000d0
        /*0568*/ 	.short	0x010a
        /*056a*/ 	.byte	0x09
	.zero		1


	//   ....[71]....
        /*056c*/ 	.word	0x00002690
        /*0570*/ 	.word	0x000000ff
        /*0574*/ 	.word	0x000000d0
        /*0578*/ 	.short	0x010a
        /*057a*/ 	.byte	0x08
	.zero		1


	//   ....[72]....
        /*057c*/ 	.word	0x000028c0
        /*0580*/ 	.word	0x000000ff
        /*0584*/ 	.word	0x000001d0
        /*0588*/ 	.short	0x010a
        /*058a*/ 	.byte	0x24
	.zero		1


	//   ....[73]....
        /*058c*/ 	.word	0x00002980
        /*0590*/ 	.word	0x000000ff
        /*0594*/ 	.word	0x00000000
        /*0598*/ 	.short	0x0101
        /*059a*/ 	.byte	0x04
	.zero		1


	//   ....[74]....
        /*059c*/ 	.word	0x00002f80
        /*05a0*/ 	.word	0x000000ff
        /*05a4*/ 	.word	0x00000000
        /*05a8*/ 	.short	0x010a
        /*05aa*/ 	.byte	0x04
	.zero		1


	//   ....[75]....
        /*05ac*/ 	.word	0x00003020
        /*05b0*/ 	.word	0x000000ff
        /*05b4*/ 	.word	0x00000000
        /*05b8*/ 	.short	0x010a
        /*05ba*/ 	.byte	0x05
	.zero		1


	//   ....[76]....
        /*05bc*/ 	.word	0x000030c0
        /*05c0*/ 	.word	0x000000ff
        /*05c4*/ 	.word	0x00000000
        /*05c8*/ 	.short	0x010a
        /*05ca*/ 	.byte	0x05
	.zero		1


	//   ....[77]....
        /*05cc*/ 	.word	0x00003160
        /*05d0*/ 	.word	0x000000ff
        /*05d4*/ 	.word	0x00000000
        /*05d8*/ 	.short	0x010a
        /*05da*/ 	.byte	0x05
	.zero		1


	//   ....[78]....
        /*05dc*/ 	.word	0x00003200
        /*05e0*/ 	.word	0x000000ff
        /*05e4*/ 	.word	0x00000000
        /*05e8*/ 	.short	0x010a
        /*05ea*/ 	.byte	0x05
	.zero		1


	//   ....[79]....
        /*05ec*/ 	.word	0x000032a0
        /*05f0*/ 	.word	0x000000ff
        /*05f4*/ 	.word	0x00000000
        /*05f8*/ 	.short	0x010a
        /*05fa*/ 	.byte	0x05
	.zero		1


	//   ....[80]....
        /*05fc*/ 	.word	0x00003340
        /*0600*/ 	.word	0x000000ff
        /*0604*/ 	.word	0x00000000
        /*0608*/ 	.short	0x010a
        /*060a*/ 	.byte	0x05
	.zero		1


	//   ....[81]....
        /*060c*/ 	.word	0x000033e0
        /*0610*/ 	.word	0x000000ff
        /*0614*/ 	.word	0x00000000
        /*0618*/ 	.short	0x010a
        /*061a*/ 	.byte	0x05
	.zero		1


	//   ....[82]....
        /*061c*/ 	.word	0x00003480
        /*0620*/ 	.word	0x000000ff
        /*0624*/ 	.word	0x00000000
        /*0628*/ 	.short	0x010a
        /*062a*/ 	.byte	0x05
	.zero		1


	//   ....[83]....
        /*062c*/ 	.word	0x00003520
        /*0630*/ 	.word	0x000000ff
        /*0634*/ 	.word	0x00000000
        /*0638*/ 	.short	0x010a
        /*063a*/ 	.byte	0x05
	.zero		1


	//   ....[84]....
        /*063c*/ 	.word	0x000035c0
        /*0640*/ 	.word	0x000000ff
        /*0644*/ 	.word	0x00000000
        /*0648*/ 	.short	0x010a
        /*064a*/ 	.byte	0x05
	.zero		1


	//   ....[85]....
        /*064c*/ 	.word	0x00003660
        /*0650*/ 	.word	0x000000ff
        /*0654*/ 	.word	0x00000000
        /*0658*/ 	.short	0x010a
        /*065a*/ 	.byte	0x05
	.zero		1


	//   ....[86]....
        /*065c*/ 	.word	0x00003700
        /*0660*/ 	.word	0x000000ff
        /*0664*/ 	.word	0x00000000
        /*0668*/ 	.short	0x010a
        /*066a*/ 	.byte	0x05
	.zero		1


	//   ....[87]....
        /*066c*/ 	.word	0x000037a0
        /*0670*/ 	.word	0x000000ff
        /*0674*/ 	.word	0x00000000
        /*0678*/ 	.short	0x010a
        /*067a*/ 	.byte	0x05
	.zero		1


	//   ....[88]....
        /*067c*/ 	.word	0x00003840
        /*0680*/ 	.word	0x000000ff
        /*0684*/ 	.word	0x00000000
        /*0688*/ 	.short	0x010a
        /*068a*/ 	.byte	0x05
	.zero		1


	//   ....[89]....
        /*068c*/ 	.word	0x000038e0
        /*0690*/ 	.word	0x000000ff
        /*0694*/ 	.word	0x00000000
        /*0698*/ 	.short	0x010a
        /*069a*/ 	.byte	0x05
	.zero		1


	//   ....[90]....
        /*069c*/ 	.word	0x00003980
        /*06a0*/ 	.word	0x000000ff
        /*06a4*/ 	.word	0x00000000
        /*06a8*/ 	.short	0x010a
        /*06aa*/ 	.byte	0x05
	.zero		1


	//   ....[91]....
        /*06ac*/ 	.word	0x00003a20
        /*06b0*/ 	.word	0x000000ff
        /*06b4*/ 	.word	0x00000000
        /*06b8*/ 	.short	0x010a
        /*06ba*/ 	.byte	0x05
	.zero		1


	//   ....[92]....
        /*06bc*/ 	.word	0x00003ac0
        /*06c0*/ 	.word	0x000000ff
        /*06c4*/ 	.word	0x00000000
        /*06c8*/ 	.short	0x010a
        /*06ca*/ 	.byte	0x05
	.zero		1


	//   ....[93]....
        /*06cc*/ 	.word	0x00003b60
        /*06d0*/ 	.word	0x000000ff
        /*06d4*/ 	.word	0x00000000
        /*06d8*/ 	.short	0x010a
        /*06da*/ 	.byte	0x05
	.zero		1


	//   ....[94]....
        /*06dc*/ 	.word	0x00003c00
        /*06e0*/ 	.word	0x000000ff
        /*06e4*/ 	.word	0x00000000
        /*06e8*/ 	.short	0x010a
        /*06ea*/ 	.byte	0x05
	.zero		1


	//   ....[95]....
        /*06ec*/ 	.word	0x00003ca0
        /*06f0*/ 	.word	0x000000ff
        /*06f4*/ 	.word	0x00000000
        /*06f8*/ 	.short	0x010a
        /*06fa*/ 	.byte	0x05
	.zero		1


	//   ....[96]....
        /*06fc*/ 	.word	0x00003d40
        /*0700*/ 	.word	0x000000ff
        /*0704*/ 	.word	0x00000000
        /*0708*/ 	.short	0x010a
        /*070a*/ 	.byte	0x05
	.zero		1


	//   ....[97]....
        /*070c*/ 	.word	0x00003de0
        /*0710*/ 	.word	0x000000ff
        /*0714*/ 	.word	0x00000000
        /*0718*/ 	.short	0x010a
        /*071a*/ 	.byte	0x05
	.zero		1


	//   ....[98]....
        /*071c*/ 	.word	0x00003e80
        /*0720*/ 	.word	0x000000ff
        /*0724*/ 	.word	0x00000000
        /*0728*/ 	.short	0x010a
        /*072a*/ 	.byte	0x05
	.zero		1


	//   ....[99]....
        /*072c*/ 	.word	0x00003f30
        /*0730*/ 	.word	0x00000000
        /*0734*/ 	.word	0x00000000
        /*0738*/ 	.short	0x010a
        /*073a*/ 	.byte	0xff
	.zero		1


	//   ....[100]....
        /*073c*/ 	.word	0x00004060
        /*0740*/ 	.word	0x000000ff
        /*0744*/ 	.word	0x000001d8
        /*0748*/ 	.short	0x010a
        /*074a*/ 	.byte	0x04
	.zero		1


	//   ....[101]....
        /*074c*/ 	.word	0x00004100
        /*0750*/ 	.word	0x000000ff
        /*0754*/ 	.word	0x000001d0
        /*0758*/ 	.short	0x010a
        /*075a*/ 	.byte	0x04
	.zero		1


	//   ....[102]....
        /*075c*/ 	.word	0x000041a0
        /*0760*/ 	.word	0x000000ff
        /*0764*/ 	.word	0x00000000
        /*0768*/ 	.short	0x0101
        /*076a*/ 	.byte	0x05
	.zero		1


	//   ....[103]....
        /*076c*/ 	.word	0x000041e0
        /*0770*/ 	.word	0x000000ff
        /*0774*/ 	.word	0x000001d8
        /*0778*/ 	.short	0x0106
        /*077a*/ 	.byte	0x04
	.zero		1


	//   ....[104]....
        /*077c*/ 	.word	0x00004220
        /*0780*/ 	.word	0x00000000
        /*0784*/ 	.word	0x000001d8
        /*0788*/ 	.short	0x010a
        /*078a*/ 	.byte	0xff
	.zero		1


	//   ....[105]....
        /*078c*/ 	.word	0x00004460
        /*0790*/ 	.word	0x000000ff
        /*0794*/ 	.word	0x00000008
        /*0798*/ 	.short	0x010a
        /*079a*/ 	.byte	0x05
	.zero		1


	//   ....[106]....
        /*079c*/ 	.word	0x00004480
        /*07a0*/ 	.word	0x000000ff
        /*07a4*/ 	.word	0x00000008
        /*07a8*/ 	.short	0x010a
        /*07aa*/ 	.byte	0x05
	.zero		1


	//   ....[107]....
        /*07ac*/ 	.word	0x00004610
        /*07b0*/ 	.word	0x000000ff
        /*07b4*/ 	.word	0x00000008
        /*07b8*/ 	.short	0x010a
        /*07ba*/ 	.byte	0x05
	.zero		1


	//   ....[108]....
        /*07bc*/ 	.word	0x00004630
        /*07c0*/ 	.word	0x000000ff
        /*07c4*/ 	.word	0x00000008
        /*07c8*/ 	.short	0x010a
        /*07ca*/ 	.byte	0x05
	.zero		1


	//   ....[109]....
        /*07cc*/ 	.word	0x000046f0
        /*07d0*/ 	.word	0x000000ff
        /*07d4*/ 	.word	0x00000000
        /*07d8*/ 	.short	0x0101
        /*07da*/ 	.byte	0x04
	.zero		1


	//   ....[110]....
        /*07dc*/ 	.word	0x00004a50
        /*07e0*/ 	.word	0x000000ff
        /*07e4*/ 	.word	0x000001d0
        /*07e8*/ 	.short	0x010a
        /*07ea*/ 	.byte	0x11
	.zero		1


	//   ....[111]....
        /*07ec*/ 	.word	0x00004af0
        /*07f0*/ 	.word	0x000000ff
        /*07f4*/ 	.word	0x00000000
        /*07f8*/ 	.short	0x0101
        /*07fa*/ 	.byte	0x17
	.zero		1


	//   ....[112]....
        /*07fc*/ 	.word	0x00004b30
        /*0800*/ 	.word	0x000000ff
        /*0804*/ 	.word	0x000001f0
        /*0808*/ 	.short	0x010a
        /*080a*/ 	.byte	0x16
	.zero		1


	//   ....[113]....
        /*080c*/ 	.word	0x00004be0
        /*0810*/ 	.word	0x000000ff
        /*0814*/ 	.word	0x00000000
        /*0818*/ 	.short	0x010a
        /*081a*/ 	.byte	0x04
	.zero		1


	//   ....[114]....
        /*081c*/ 	.word	0x00004c20
        /*0820*/ 	.word	0x000000ff
        /*0824*/ 	.word	0x00000000
        /*0828*/ 	.short	0x010a
        /*082a*/ 	.byte	0x0a
	.zero		1


	//   ....[115]....
        /*082c*/ 	.word	0x00004d40
        /*0830*/ 	.word	0x000000ff
        /*0834*/ 	.word	0x00000000
        /*0838*/ 	.short	0x010a
        /*083a*/ 	.byte	0x04
	.zero		1


	//   ....[116]....
        /*083c*/ 	.word	0x00004fe0
        /*0840*/ 	.word	0x000000ff
        /*0844*/ 	.word	0x00000000
        /*0848*/ 	.short	0x010a
        /*084a*/ 	.byte	0x04
	.zero		1


	//   ....[117]....
        /*084c*/ 	.word	0x00005080
        /*0850*/ 	.word	0x00000000
        /*0854*/ 	.word	0x00000000
        /*0858*/ 	.short	0x010a
        /*085a*/ 	.byte	0xff
	.zero		1


	//   ....[118]....
        /*085c*/ 	.word	0x000050c0
        /*0860*/ 	.word	0x00000000
        /*0864*/ 	.word	0x00000000
        /*0868*/ 	.short	0x010a
        /*086a*/ 	.byte	0xff
	.zero		1


	//   ....[119]....
        /*086c*/ 	.word	0x00005130
        /*0870*/ 	.word	0x000000ff
        /*0874*/ 	.word	0x00000000
        /*0878*/ 	.short	0x0101
        /*087a*/ 	.byte	0x04
	.zero		1


	//   ....[120]....
        /*087c*/ 	.word	0x00005170
        /*0880*/ 	.word	0x000000ff
        /*0884*/ 	.word	0x00000200
        /*0888*/ 	.short	0x010a
        /*088a*/ 	.byte	0x11
	.zero		1


	//   ....[121]....
        /*088c*/ 	.word	0x000051e0
        /*0890*/ 	.word	0x000000ff
        /*0894*/ 	.word	0x00000000
        /*0898*/ 	.short	0x0101
        /*089a*/ 	.byte	0x04
	.zero		1


	//   ....[122]....
        /*089c*/ 	.word	0x000056f0
        /*08a0*/ 	.word	0x000000ff
        /*08a4*/ 	.word	0x000001d0
        /*08a8*/ 	.short	0x010a
        /*08aa*/ 	.byte	0x1b
	.zero		1


	//   ....[123]....
        /*08ac*/ 	.word	0x00005790
        /*08b0*/ 	.word	0x000000ff
        /*08b4*/ 	.word	0x00000000
        /*08b8*/ 	.short	0x0101
        /*08ba*/ 	.byte	0x25
	.zero		1


	//   ....[124]....
        /*08bc*/ 	.word	0x00005ce0
        /*08c0*/ 	.word	0x000000ff
        /*08c4*/ 	.word	0x000001c8
        /*08c8*/ 	.short	0x010a
        /*08ca*/ 	.byte	0x1b
	.zero		1


	//   ....[125]....
        /*08cc*/ 	.word	0x00005e80
        /*08d0*/ 	.word	0x000000ff
        /*08d4*/ 	.word	0x000001b0
        /*08d8*/ 	.short	0x010a
        /*08da*/ 	.byte	0x1b
	.zero		1


	//   ....[126]....
        /*08dc*/ 	.word	0x000061e0
        /*08e0*/ 	.word	0x000000ff
        /*08e4*/ 	.word	0x000001a0
        /*08e8*/ 	.short	0x010b
        /*08ea*/ 	.byte	0x1b
	.zero		1


	//   ....[127]....
        /*08ec*/ 	.word	0x000061f0
        /*08f0*/ 	.word	0x000000ff
        /*08f4*/ 	.word	0x00000000
        /*08f8*/ 	.short	0x0101
        /*08fa*/ 	.byte	0x2c
	.zero		1


	//   ....[128]....
        /*08fc*/ 	.word	0x00006200
        /*0900*/ 	.word	0x000000ff
        /*0904*/ 	.word	0x000001b8
        /*0908*/ 	.short	0x010a
        /*090a*/ 	.byte	0x1b
	.zero		1


	//   ....[129]....
        /*090c*/ 	.word	0x00006440
        /*0910*/ 	.word	0x000000ff
        /*0914*/ 	.word	0x000001a8
        /*0918*/ 	.short	0x010b
        /*091a*/ 	.byte	0x1b
	.zero		1


	//   ....[130]....
        /*091c*/ 	.word	0x00006450
        /*0920*/ 	.word	0x000000ff
        /*0924*/ 	.word	0x00000000
        /*0928*/ 	.short	0x0101
        /*092a*/ 	.byte	0x26
	.zero		1


	//   ....[131]....
        /*092c*/ 	.word	0x000064a0
        /*0930*/ 	.word	0x000000ff
        /*0934*/ 	.word	0x000001b0
        /*0938*/ 	.short	0x010a
        /*093a*/ 	.byte	0x1b
	.zero		1


	//   ....[132]....
        /*093c*/ 	.word	0x000064e0
        /*0940*/ 	.word	0x00000000
        /*0944*/ 	.word	0x000001b8
        /*0948*/ 	.short	0x010a
        /*094a*/ 	.byte	0xff
	.zero		1


	//   ....[133]....
        /*094c*/ 	.word	0x00006810
        /*0950*/ 	.word	0x000000ff
        /*0954*/ 	.word	0x000001d0
        /*0958*/ 	.short	0x010a
        /*095a*/ 	.byte	0x2c
	.zero		1


	//   ....[134]....
        /*095c*/ 	.word	0x000068e0
        /*0960*/ 	.word	0x000000ff
        /*0964*/ 	.word	0x00000000
        /*0968*/ 	.short	0x0101
        /*096a*/ 	.byte	0x04
	.zero		1


	//   ....[135]....
        /*096c*/ 	.word	0x00007560
        /*0970*/ 	.word	0x00000000
        /*0974*/ 	.word	0x000001a0
        /*0978*/ 	.short	0x010a
        /*097a*/ 	.byte	0xff
	.zero		1


	//   ....[136]....
        /*097c*/ 	.word	0x00007600
        /*0980*/ 	.word	0x00000067
        /*0984*/ 	.word	0x000001e0
        /*0988*/ 	.short	0x010a
        /*098a*/ 	.byte	0xff
	.zero		1


	//   ....[137]....
        /*098c*/ 	.word	0x000077e0
        /*0990*/ 	.word	0x00000000
        /*0994*/ 	.word	0x000001a0
        /*0998*/ 	.short	0x010a
        /*099a*/ 	.byte	0xff
	.zero		1


	//   ....[138]....
        /*099c*/ 	.word	0x00007910
        /*09a0*/ 	.word	0x00000002
        /*09a4*/ 	.word	0x00000000
        /*09a8*/ 	.short	0x0101
        /*09aa*/ 	.byte	0xff
	.zero		1


	//   ....[139]....
        /*09ac*/ 	.word	0x00007970
        /*09b0*/ 	.word	0x00000067
        /*09b4*/ 	.word	0x000001e0
        /*09b8*/ 	.short	0x010a
        /*09ba*/ 	.byte	0xff
	.zero		1


	//   ....[140]....
        /*09bc*/ 	.word	0x00008580
        /*09c0*/ 	.word	0x00000074
        /*09c4*/ 	.word	0x000001a0
        /*09c8*/ 	.short	0x010a
        /*09ca*/ 	.byte	0xff
	.zero		1


	//   ....[141]....
        /*09cc*/ 	.word	0x00008650
        /*09d0*/ 	.word	0x00000074
        /*09d4*/ 	.word	0x000001a0
        /*09d8*/ 	.short	0x010a
        /*09da*/ 	.byte	0xff
	.zero		1


	//   ....[142]....
        /*09dc*/ 	.word	0x00008760
        /*09e0*/ 	.word	0x00000000
        /*09e4*/ 	.word	0x00000000
        /*09e8*/ 	.short	0x0101
        /*09ea*/ 	.byte	0xff
	.zero		1


	//   ....[143]....
        /*09ec*/ 	.word	0x00008a60
        /*09f0*/ 	.word	0x00000067
        /*09f4*/ 	.word	0x00000000
        /*09f8*/ 	.short	0x0101
        /*09fa*/ 	.byte	0xff
	.zero		1


	//   ....[144]....
        /*09fc*/ 	.word	0x00009440
        /*0a00*/ 	.word	0x00000000
        /*0a04*/ 	.word	0x000000d0
        /*0a08*/ 	.short	0x010a
        /*0a0a*/ 	.byte	0xff
	.zero		1


	//   ....[145]....
        /*0a0c*/ 	.word	0x000094a0
        /*0a10*/ 	.word	0x00000000
        /*0a14*/ 	.word	0x000000d0
        /*0a18*/ 	.short	0x010a
        /*0a1a*/ 	.byte	0xff
	.zero		1


	//   ....[146]....
        /*0a1c*/ 	.word	0x00009500
        /*0a20*/ 	.word	0x00000000
        /*0a24*/ 	.word	0x000001d0
        /*0a28*/ 	.short	0x010a
        /*0a2a*/ 	.byte	0xff
	.zero		1


	//   ....[147]....
        /*0a2c*/ 	.word	0x00009560
        /*0a30*/ 	.word	0x00000000
        /*0a34*/ 	.word	0x00000000
        /*0a38*/ 	.short	0x010a
        /*0a3a*/ 	.byte	0xff
	.zero		1


	//   ....[148]....
        /*0a3c*/ 	.word	0x000095c0
        /*0a40*/ 	.word	0x00000000
        /*0a44*/ 	.word	0x00000000
        /*0a48*/ 	.short	0x010a
        /*0a4a*/ 	.byte	0xff
	.zero		1


	//   ....[149]....
        /*0a4c*/ 	.word	0x00009620
        /*0a50*/ 	.word	0x00000000
        /*0a54*/ 	.word	0x00000000
        /*0a58*/ 	.short	0x010a
        /*0a5a*/ 	.byte	0xff
	.zero		1


	//   ....[150]....
        /*0a5c*/ 	.word	0x00009680
        /*0a60*/ 	.word	0x00000000
        /*0a64*/ 	.word	0x00000000
        /*0a68*/ 	.short	0x010a
        /*0a6a*/ 	.byte	0xff
	.zero		1


	//   ....[151]....
        /*0a6c*/ 	.word	0x000096e0
        /*0a70*/ 	.word	0x00000000
        /*0a74*/ 	.word	0x00000000
        /*0a78*/ 	.short	0x010a
        /*0a7a*/ 	.byte	0xff
	.zero		1


	//   ....[152]....
        /*0a7c*/ 	.word	0x00009740
        /*0a80*/ 	.word	0x00000000
        /*0a84*/ 	.word	0x00000000
        /*0a88*/ 	.short	0x010a
        /*0a8a*/ 	.byte	0xff
	.zero		1


	//   ....[153]....
        /*0a8c*/ 	.word	0x000097a0
        /*0a90*/ 	.word	0x00000000
        /*0a94*/ 	.word	0x00000000
        /*0a98*/ 	.short	0x010a
        /*0a9a*/ 	.byte	0xff
	.zero		1


	//   ....[154]....
        /*0a9c*/ 	.word	0x00009800
        /*0aa0*/ 	.word	0x00000000
        /*0aa4*/ 	.word	0x00000000
        /*0aa8*/ 	.short	0x010a
        /*0aaa*/ 	.byte	0xff
	.zero		1


	//   ....[155]....
        /*0aac*/ 	.word	0x00009860
        /*0ab0*/ 	.word	0x00000000
        /*0ab4*/ 	.word	0x00000000
        /*0ab8*/ 	.short	0x010a
        /*0aba*/ 	.byte	0xff
	.zero		1


	//   ....[156]....
        /*0abc*/ 	.word	0x000098c0
        /*0ac0*/ 	.word	0x00000000
        /*0ac4*/ 	.word	0x00000000
        /*0ac8*/ 	.short	0x010a
        /*0aca*/ 	.byte	0xff
	.zero		1


	//   ....[157]....
        /*0acc*/ 	.word	0x00009920
        /*0ad0*/ 	.word	0x00000000
        /*0ad4*/ 	.word	0x00000000
        /*0ad8*/ 	.short	0x010a
        /*0ada*/ 	.byte	0xff
	.zero		1


	//   ....[158]....
        /*0adc*/ 	.word	0x00009980
        /*0ae0*/ 	.word	0x00000000
        /*0ae4*/ 	.word	0x00000000
        /*0ae8*/ 	.short	0x010a
        /*0aea*/ 	.byte	0xff
	.zero		1


	//   ....[159]....
        /*0aec*/ 	.word	0x000099e0
        /*0af0*/ 	.word	0x00000000
        /*0af4*/ 	.word	0x00000000
        /*0af8*/ 	.short	0x010a
        /*0afa*/ 	.byte	0xff
	.zero		1


	//   ....[160]....
        /*0afc*/ 	.word	0x00009a40
        /*0b00*/ 	.word	0x00000000
        /*0b04*/ 	.word	0x00000000
        /*0b08*/ 	.short	0x010a
        /*0b0a*/ 	.byte	0xff
	.zero		1


	//   ....[161]....
        /*0b0c*/ 	.word	0x00009aa0
        /*0b10*/ 	.word	0x00000000
        /*0b14*/ 	.word	0x00000000
        /*0b18*/ 	.short	0x010a
        /*0b1a*/ 	.byte	0xff
	.zero		1


	//   ....[162]....
        /*0b1c*/ 	.word	0x00009b00
        /*0b20*/ 	.word	0x00000000
        /*0b24*/ 	.word	0x00000000
        /*0b28*/ 	.short	0x010a
        /*0b2a*/ 	.byte	0xff
	.zero		1


	//   ....[163]....
        /*0b2c*/ 	.word	0x00009b60
        /*0b30*/ 	.word	0x00000000
        /*0b34*/ 	.word	0x00000000
        /*0b38*/ 	.short	0x010a
        /*0b3a*/ 	.byte	0xff
	.zero		1


	//   ....[164]....
        /*0b3c*/ 	.word	0x00009bc0
        /*0b40*/ 	.word	0x00000000
        /*0b44*/ 	.word	0x00000000
        /*0b48*/ 	.short	0x010a
        /*0b4a*/ 	.byte	0xff
	.zero		1


	//   ....[165]....
        /*0b4c*/ 	.word	0x00009c20
        /*0b50*/ 	.word	0x00000000
        /*0b54*/ 	.word	0x00000000
        /*0b58*/ 	.short	0x010a
        /*0b5a*/ 	.byte	0xff
	.zero		1


	//   ....[166]....
        /*0b5c*/ 	.word	0x00009c80
        /*0b60*/ 	.word	0x00000000
        /*0b64*/ 	.word	0x00000000
        /*0b68*/ 	.short	0x010a
        /*0b6a*/ 	.byte	0xff
	.zero		1


	//   ....[167]....
        /*0b6c*/ 	.word	0x00009ce0
        /*0b70*/ 	.word	0x00000000
        /*0b74*/ 	.word	0x00000000
        /*0b78*/ 	.short	0x010a
        /*0b7a*/ 	.byte	0xff
	.zero		1


	//   ....[168]....
        /*0b7c*/ 	.word	0x00009d40
        /*0b80*/ 	.word	0x00000000
        /*0b84*/ 	.word	0x00000000
        /*0b88*/ 	.short	0x010a
        /*0b8a*/ 	.byte	0xff
	.zero		1


	//   ....[169]....
        /*0b8c*/ 	.word	0x00009da0
        /*0b90*/ 	.word	0x00000000
        /*0b94*/ 	.word	0x00000000
        /*0b98*/ 	.short	0x010a
        /*0b9a*/ 	.byte	0xff
	.zero		1


	//   ....[170]....
        /*0b9c*/ 	.word	0x00009e00
        /*0ba0*/ 	.word	0x00000000
        /*0ba4*/ 	.word	0x00000000
        /*0ba8*/ 	.short	0x010a
        /*0baa*/ 	.byte	0xff
	.zero		1


	//   ....[171]....
        /*0bac*/ 	.word	0x00009e60
        /*0bb0*/ 	.word	0x00000000
        /*0bb4*/ 	.word	0x00000000
        /*0bb8*/ 	.short	0x010a
        /*0bba*/ 	.byte	0xff
	.zero		1


	//   ....[172]....
        /*0bbc*/ 	.word	0x00009ec0
        /*0bc0*/ 	.word	0x00000004
        /*0bc4*/ 	.word	0x000001d8
        /*0bc8*/ 	.short	0x010a
        /*0bca*/ 	.byte	0xff
	.zero		1


	//   ....[173]....
        /*0bcc*/ 	.word	0x00009f20
        /*0bd0*/ 	.word	0x00000004
        /*0bd4*/ 	.word	0x000001d0
        /*0bd8*/ 	.short	0x010a
        /*0bda*/ 	.byte	0xff
	.zero		1


	//   ....[174]....
        /*0bdc*/ 	.word	0x00009f80
        /*0be0*/ 	.word	0x00000005
        /*0be4*/ 	.word	0x00000008
        /*0be8*/ 	.short	0x010a
        /*0bea*/ 	.byte	0xff
	.zero		1


	//   ....[175]....
        /*0bec*/ 	.word	0x0000a060
        /*0bf0*/ 	.word	0x00000003
        /*0bf4*/ 	.word	0x00000008
        /*0bf8*/ 	.short	0x010a
        /*0bfa*/ 	.byte	0xff
	.zero		1


	//   ....[176]....
        /*0bfc*/ 	.word	0x0000a0c0
        /*0c00*/ 	.word	0x00000004
        /*0c04*/ 	.word	0x000001d0
        /*0c08*/ 	.short	0x010a
        /*0c0a*/ 	.byte	0xff
	.zero		1


	//   ....[177]....
        /*0c0c*/ 	.word	0x0000a120
        /*0c10*/ 	.word	0x00000004
        /*0c14*/ 	.word	0x000001f0
        /*0c18*/ 	.short	0x010a
        /*0c1a*/ 	.byte	0xff
	.zero		1


	//   ....[178]....
        /*0c1c*/ 	.word	0x0000a180
        /*0c20*/ 	.word	0x00000004
        /*0c24*/ 	.word	0x00000000
        /*0c28*/ 	.short	0x010a
        /*0c2a*/ 	.byte	0xff
	.zero		1


	//   ....[179]....
        /*0c2c*/ 	.word	0x0000a1e0
        /*0c30*/ 	.word	0x00000000
        /*0c34*/ 	.word	0x00000000
        /*0c38*/ 	.short	0x010a
        /*0c3a*/ 	.byte	0xff
	.zero		1


	//   ....[180]....
        /*0c3c*/ 	.word	0x0000a240
        /*0c40*/ 	.word	0x00000000
        /*0c44*/ 	.word	0x00000200
        /*0c48*/ 	.short	0x010a
        /*0c4a*/ 	.byte	0xff
	.zero		1


	//   ....[181]....
        /*0c4c*/ 	.word	0x0000a2a0
        /*0c50*/ 	.word	0x00000000
        /*0c54*/ 	.word	0x000001d0
        /*0c58*/ 	.short	0x010a
        /*0c5a*/ 	.byte	0xff
	.zero		1


	//   ....[182]....
        /*0c5c*/ 	.word	0x0000a300
        /*0c60*/ 	.word	0x00000000
        /*0c64*/ 	.word	0x000001c8
        /*0c68*/ 	.short	0x010a
        /*0c6a*/ 	.byte	0xff
	.zero		1


	//   ....[183]....
        /*0c6c*/ 	.word	0x0000a360
        /*0c70*/ 	.word	0x00000002
        /*0c74*/ 	.word	0x000001b0
        /*0c78*/ 	.short	0x010a
        /*0c7a*/ 	.byte	0xff
	.zero		1


	//   ....[184]....
        /*0c7c*/ 	.word	0x0000a3c0
        /*0c80*/ 	.word	0x00000000
        /*0c84*/ 	.word	0x000001b8
        /*0c88*/ 	.short	0x010a
        /*0c8a*/ 	.byte	0xff
	.zero		1


	//   ....[185]....
        /*0c8c*/ 	.word	0x0000a420
        /*0c90*/ 	.word	0x00000000
        /*0c94*/ 	.word	0x000001b0
        /*0c98*/ 	.short	0x010a
        /*0c9a*/ 	.byte	0xff
	.zero		1


	//   ....[186]....
        /*0c9c*/ 	.word	0x0000a480
        /*0ca0*/ 	.word	0x00000000
        /*0ca4*/ 	.word	0x000001d0
        /*0ca8*/ 	.short	0x010a
        /*0caa*/ 	.byte	0xff
	.zero		1


	//   ....[187]....
        /*0cac*/ 	.word	0x0000a4d0
        /*0cb0*/ 	.word	0x00000000
        /*0cb4*/ 	.word	0x000001a0
        /*0cb8*/ 	.short	0x010a
        /*0cba*/ 	.byte	0xff
	.zero		1


	//   ....[188]....
        /*0cbc*/ 	.word	0x0000a520
        /*0cc0*/ 	.word	0x00000067
        /*0cc4*/ 	.word	0x000001e0
        /*0cc8*/ 	.short	0x010a
        /*0cca*/ 	.byte	0xff
	.zero		1


	//   ....[189]....
        /*0ccc*/ 	.word	0x0000a570
        /*0cd0*/ 	.word	0x00000074
        /*0cd4*/ 	.word	0x000001a0
        /*0cd8*/ 	.short	0x010a
        /*0cda*/ 	.byte	0xff
	.zero		1


	//----- nvinfo : EIATTR_NUM_MBARRIERS
	.align		4
.L_47:
        /*0cdc*/ 	.byte	0x03, 0x38
        /*0cde*/ 	.short	0x0041


	//----- nvinfo : EIATTR_EXIT_INSTR_OFFSETS
	.align		4
        /*0ce0*/ 	.byte	0x04, 0x1c
        /*0ce2*/ 	.short	(.L_49 - .L_48)


	//   ....[0]....
.L_48:
        /*0ce4*/ 	.word	0x00003f60


	//   ....[1]....
        /*0ce8*/ 	.word	0x000041f0


	//   ....[2]....
        /*0cec*/ 	.word	0x00004250


	//   ....[3]....
        /*0cf0*/ 	.word	0x00005400


	//   ....[4]....
        /*0cf4*/ 	.word	0x00006510


	//   ....[5]....
        /*0cf8*/ 	.word	0x00006550


	//   ....[6]....
        /*0cfc*/ 	.word	0x00009420


	//----- nvinfo : EIATTR_MAX_THREADS
	.align		4
.L_49:
        /*0d00*/ 	.byte	0x04, 0x05
        /*0d02*/ 	.short	(.L_51 - .L_50)
.L_50:
        /*0d04*/ 	.word	0x00000100
        /*0d08*/ 	.word	0x00000001
        /*0d0c*/ 	.word	0x00000001


	//----- nvinfo : EIATTR_CRS_STACK_SIZE
	.align		4
.L_51:
        /*0d10*/ 	.byte	0x04, 0x1e
        /*0d12*/ 	.short	(.L_53 - .L_52)
.L_52:
        /*0d14*/ 	.word	0x00000000


	//----- nvinfo : EIATTR_CBANK_PARAM_SIZE
	.align		4
.L_53:
        /*0d18*/ 	.byte	0x03, 0x19
        /*0d1a*/ 	.short	0x0900


	//----- nvinfo : EIATTR_PARAM_CBANK
	.align		4
        /*0d1c*/ 	.byte	0x04, 0x0a
        /*0d1e*/ 	.short	(.L_55 - .L_54)
	.align		4
.L_54:
        /*0d20*/ 	.word	index@(.nv.constant0._ZN7cutlass13device_kernelINS_4conv6kernel13ConvUniversalINS1_16ConvProblemShapeILNS1_8OperatorE0ELi3EEENS1_10collective14CollectiveConvINS1_47MainloopSm100TmaUmmaWarpSpecializedImplicitGemmILS5_0ELi26ELi3ELi1ELi2EN4cute5tupleIJNSA_1CILi2EEENSC_ILi1EEESE_EEEEENSB_IJNSC_ILi128EEESH_NSB_IJNSC_ILi64EEEEEEEEENS_12float_e4m3_tESL_NSA_8TiledMMAINSA_8MMA_AtomIJNSA_10MMA_TraitsINSA_25SM100_MMA_F8F6F4_2x1SM_SSEJSL_SL_fSH_SH_NSA_17integral_constantINSA_4UMMA5MajorELSS_0EEEST_NSQ_INSR_7ScaleInELSU_0EEESV_EEEEEENSA_6LayoutINSB_IJSE_SE_SE_EEENSB_IJNSC_ILi0EEES10_S10_EEEEENSB_IJNSA_10UnderscoreES13_S13_EEEEENS7_6detail27Sm100ImplicitGemmTileTraitsINSA_25SM100_TMA_2SM_LOAD_IM2COLENSA_14ComposedLayoutINSA_7SwizzleILi2ELi4ELi3EEENSA_18smem_ptr_flag_bitsILi8EEENSY_INSB_IJNSC_ILi8EEESI_EEENSB_IJSI_SE_EEEEEEEvEENS17_INSA_18SM100_TMA_2SM_LOADES1I_vEEEENS_8epilogue10collective18CollectiveEpilogueINS1N_23Sm100TmaWarpSpecializedILi2ELi2ELi32ELb0ELb0EEEJNSB_IJSI_SH_SJ_EEENSB_IJNSY_ISI_SE_EENSY_INSB_IJNSC_ILi32EEESD_EEENSB_IJSE_SI_EEEEEEEESL_NSB_IJNSB_IJllllEEESE_S10_EEESL_S20_NS1N_6fusion15FusionCallbacksIS1R_NS21_17LinearCombinationISL_fSL_fLNS_15FloatRoundStyleE2EEES1S_S1Y_JEEENSA_5SM1004TMEM4LOAD26SM100_TMEM_LOAD_32dp32b32xENSA_20SM90_TMA_LOAD_IM2COLENS19_INS1A_ILi1ELi4ELi3EEES1D_NSY_INSB_IJS1E_S1U_EEENSB_IJS1U_SE_EEEEEEENSA_39AutoVectorizingCopyWithAssumedAlignmentILi128EEENSA_21SM90_TMA_STORE_IM2COLES2G_S2I_S2I_EEEvvEEEEvNT_6ParamsE)
        /*0d24*/ 	.short	0x0380
        /*0d26*/ 	.short	0x0900


	//----- nvinfo : EIATTR_SW_WAR
	.align		4
.L_55:
        /*0d28*/ 	.byte	0x04, 0x36
        /*0d2a*/ 	.short	(.L_57 - .L_56)
.L_56:
        /*0d2c*/ 	.word	0x00000008
.L_57:


//--------------------- .nv.callgraph             --------------------------
	.section	.nv.callgraph,"",@"SHT_CUDA_CALLGRAPH"
	.align	4
	.sectionentsize	8
	.align		4
        /*0000*/ 	.word	0x00000000
	.align		4
        /*0004*/ 	.word	0xffffffff
	.align		4
        /*0008*/ 	.word	index@(_ZN7cutlass13device_kernelINS_4conv6kernel13ConvUniversalINS1_16ConvProblemShapeILNS1_8OperatorE0ELi3EEENS1_10collective14CollectiveConvINS1_47MainloopSm100TmaUmmaWarpSpecializedImplicitGemmILS5_0ELi26ELi3ELi1ELi2EN4cute5tupleIJNSA_1CILi2EEENSC_ILi1EEESE_EEEEENSB_IJNSC_ILi128EEESH_NSB_IJNSC_ILi64EEEEEEEEENS_12float_e4m3_tESL_NSA_8TiledMMAINSA_8MMA_AtomIJNSA_10MMA_TraitsINSA_25SM100_MMA_F8F6F4_2x1SM_SSEJSL_SL_fSH_SH_NSA_17integral_constantINSA_4UMMA5MajorELSS_0EEEST_NSQ_INSR_7ScaleInELSU_0EEESV_EEEEEENSA_6LayoutINSB_IJSE_SE_SE_EEENSB_IJNSC_ILi0EEES10_S10_EEEEENSB_IJNSA_10UnderscoreES13_S13_EEEEENS7_6detail27Sm100ImplicitGemmTileTraitsINSA_25SM100_TMA_2SM_LOAD_IM2COLENSA_14ComposedLayoutINSA_7SwizzleILi2ELi4ELi3EEENSA_18smem_ptr_flag_bitsILi8EEENSY_INSB_IJNSC_ILi8EEESI_EEENSB_IJSI_SE_EEEEEEEvEENS17_INSA_18SM100_TMA_2SM_LOADES1I_vEEEENS_8epilogue10collective18CollectiveEpilogueINS1N_23Sm100TmaWarpSpecializedILi2ELi2ELi32ELb0ELb0EEEJNSB_IJSI_SH_SJ_EEENSB_IJNSY_ISI_SE_EENSY_INSB_IJNSC_ILi32EEESD_EEENSB_IJSE_SI_EEEEEEEESL_NSB_IJNSB_IJllllEEESE_S10_EEESL_S20_NS1N_6fusion15FusionCallbacksIS1R_NS21_17LinearCombinationISL_fSL_fLNS_15FloatRoundStyleE2EEES1S_S1Y_JEEENSA_5SM1004TMEM4LOAD26SM100_TMEM_LOAD_32dp32b32xENSA_20SM90_TMA_LOAD_IM2COLENS19_INS1A_ILi1ELi4ELi3EEES1D_NSY_INSB_IJS1E_S1U_EEENSB_IJS1U_SE_EEEEEEENSA_39AutoVectorizingCopyWithAssumedAlignmentILi128EEENSA_21SM90_TMA_STORE_IM2COLES2G_S2I_S2I_EEEvvEEEEvNT_6ParamsE)
	.align		4
        /*000c*/ 	.word	index@(__assertfail)
	.align		4
        /*0010*/ 	.word	0x00000000
	.align		4
        /*0014*/ 	.word	0xfffffffe
	.align		4
        /*0018*/ 	.word	0x00000000
	.align		4
        /*001c*/ 	.word	0xfffffffd
	.align		4
        /*0020*/ 	.word	0x00000000
	.align		4
        /*0024*/ 	.word	0xfffffffc


//--------------------- .nv.constant4             --------------------------
	.section	.nv.constant4,"a",@progbits
	.align	8
	.align		8
.nv.constant4:
        /*0000*/ 	.dword	__assertfail
	.align		8
        /*0008*/ 	.dword	__unnamed_1
	.align		8
        /*0010*/ 	.dword	__unnamed_2
	.align		8
        /*0018*/ 	.dword	_ZN39_INTERNAL_d16d6b06_4_k_cu_56f7d18e_42254cuda3std3__45__cpo5beginE
	.align		8
        /*0020*/ 	.dword	_ZN39_INTERNAL_d16d6b06_4_k_cu_56f7d18e_42254cuda3std3__45__cpo3endE
	.align		8
        /*0028*/ 	.dword	_ZN39_INTERNAL_d16d6b06_4_k_cu_56f7d18e_42254cuda3std3__45__cpo6cbeginE
	.align		8
        /*0030*/ 	.dword	_ZN39_INTERNAL_d16d6b06_4_k_cu_56f7d18e_42254cuda3std3__45__cpo4cendE
	.align		8
        /*0038*/ 	.dword	_ZN39_INTERNAL_d16d6b06_4_k_cu_56f7d18e_42254cuda3std3__441_GLOBAL__N__d16d6b06_4_k_cu_56f7d18e_42256ignoreE
	.align		8
        /*0040*/ 	.dword	_ZN39_INTERNAL_d16d6b06_4_k_cu_56f7d18e_42254cuda3std3__419piecewise_constructE
	.align		8
        /*0048*/ 	.dword	_ZN39_INTERNAL_d16d6b06_4_k_cu_56f7d18e_42254cuda3std3__48in_placeE
	.align		8
        /*0050*/ 	.dword	_ZN39_INTERNAL_d16d6b06_4_k_cu_56f7d18e_42254cuda3std6ranges3__45__cpo4swapE
	.align		8
        /*0058*/ 	.dword	_ZN39_INTERNAL_d16d6b06_4_k_cu_56f7d18e_42254cuda3std6ranges3__45__cpo9iter_moveE
	.align		8
        /*0060*/ 	.dword	_ZN39_INTERNAL_d16d6b06_4_k_cu_56f7d18e_42254cute7productE
	.align		8
        /*0068*/ 	.dword	_ZN39_INTERNAL_d16d6b06_4_k_cu_56f7d18e_42254cute1_E
	.align		8
        /*0070*/ 	.dword	$str$27
	.align		8
        /*0078*/ 	.dword	$str$28
	.align		8
        /*0080*/ 	.dword	$str$29
	.align		8
        /*0088*/ 	.dword	$str$30


//--------------------- .text._ZN7cutlass13device_kernelINS_4conv6kernel13ConvUniversalINS1_16ConvProblemShapeILNS1_8OperatorE0ELi3EEENS1_10collective14CollectiveConvINS1_47MainloopSm100TmaUmmaWarpSpecializedImplicitGemmILS5_0ELi26ELi3ELi1ELi2EN4cute5tupleIJNSA_1CILi2EEENSC_ILi1EEESE_EEEEENSB_IJNSC_ILi128EEESH_NSB_IJNSC_ILi64EEEEEEEEENS_12float_e4m3_tESL_NSA_8TiledMMAINSA_8MMA_AtomIJNSA_10MMA_TraitsINSA_25SM100_MMA_F8F6F4_2x1SM_SSEJSL_SL_fSH_SH_NSA_17integral_constantINSA_4UMMA5MajorELSS_0EEEST_NSQ_INSR_7ScaleInELSU_0EEESV_EEEEEENSA_6LayoutINSB_IJSE_SE_SE_EEENSB_IJNSC_ILi0EEES10_S10_EEEEENSB_IJNSA_10UnderscoreES13_S13_EEEEENS7_6detail27Sm100ImplicitGemmTileTraitsINSA_25SM100_TMA_2SM_LOAD_IM2COLENSA_14ComposedLayoutINSA_7SwizzleILi2ELi4ELi3EEENSA_18smem_ptr_flag_bitsILi8EEENSY_INSB_IJNSC_ILi8EEESI_EEENSB_IJSI_SE_EEEEEEEvEENS17_INSA_18SM100_TMA_2SM_LOADES1I_vEEEENS_8epilogue10collective18CollectiveEpilogueINS1N_23Sm100TmaWarpSpecializedILi2ELi2ELi32ELb0ELb0EEEJNSB_IJSI_SH_SJ_EEENSB_IJNSY_ISI_SE_EENSY_INSB_IJNSC_ILi32EEESD_EEENSB_IJSE_SI_EEEEEEEESL_NSB_IJNSB_IJllllEEESE_S10_EEESL_S20_NS1N_6fusion15FusionCallbacksIS1R_NS21_17LinearCombinationISL_fSL_fLNS_15FloatRoundStyleE2EEES1S_S1Y_JEEENSA_5SM1004TMEM4LOAD26SM100_TMEM_LOAD_32dp32b32xENSA_20SM90_TMA_LOAD_IM2COLENS19_INS1A_ILi1ELi4ELi3EEES1D_NSY_INSB_IJS1E_S1U_EEENSB_IJS1U_SE_EEEEEEENSA_39AutoVectorizingCopyWithAssumedAlignmentILi128EEENSA_21SM90_TMA_STORE_IM2COLES2G_S2I_S2I_EEEvvEEEEvNT_6ParamsE --------------------------
	.section	.text._ZN7cutlass13device_kernelINS_4conv6kernel13ConvUniversalINS1_16ConvProblemShapeILNS1_8OperatorE0ELi3EEENS1_10collective14CollectiveConvINS1_47MainloopSm100TmaUmmaWarpSpecializedImplicitGemmILS5_0ELi26ELi3ELi1ELi2EN4cute5tupleIJNSA_1CILi2EEENSC_ILi1EEESE_EEEEENSB_IJNSC_ILi128EEESH_NSB_IJNSC_ILi64EEEEEEEEENS_12float_e4m3_tESL_NSA_8TiledMMAINSA_8MMA_AtomIJNSA_10MMA_TraitsINSA_25SM100_MMA_F8F6F4_2x1SM_SSEJSL_SL_fSH_SH_NSA_17integral_constantINSA_4UMMA5MajorELSS_0EEEST_NSQ_INSR_7ScaleInELSU_0EEESV_EEEEEENSA_6LayoutINSB_IJSE_SE_SE_EEENSB_IJNSC_ILi0EEES10_S10_EEEEENSB_IJNSA_10UnderscoreES13_S13_EEEEENS7_6detail27Sm100ImplicitGemmTileTraitsINSA_25SM100_TMA_2SM_LOAD_IM2COLENSA_14ComposedLayoutINSA_7SwizzleILi2ELi4ELi3EEENSA_18smem_ptr_flag_bitsILi8EEENSY_INSB_IJNSC_ILi8EEESI_EEENSB_IJSI_SE_EEEEEEEvEENS17_INSA_18SM100_TMA_2SM_LOADES1I_vEEEENS_8epilogue10collective18CollectiveEpilogueINS1N_23Sm100TmaWarpSpecializedILi2ELi2ELi32ELb0ELb0EEEJNSB_IJSI_SH_SJ_EEENSB_IJNSY_ISI_SE_EENSY_INSB_IJNSC_ILi32EEESD_EEENSB_IJSE_SI_EEEEEEEESL_NSB_IJNSB_IJllllEEESE_S10_EEESL_S20_NS1N_6fusion15FusionCallbacksIS1R_NS21_17LinearCombinationISL_fSL_fLNS_15FloatRoundStyleE2EEES1S_S1Y_JEEENSA_5SM1004TMEM4LOAD26SM100_TMEM_LOAD_32dp32b32xENSA_20SM90_TMA_LOAD_IM2COLENS19_INS1A_ILi1ELi4ELi3EEES1D_NSY_INSB_IJS1E_S1U_EEENSB_IJS1U_SE_EEEEEEENSA_39AutoVectorizingCopyWithAssumedAlignmentILi128EEENSA_21SM90_TMA_STORE_IM2COLES2G_S2I_S2I_EEEvvEEEEvNT_6ParamsE,"ax",@progbits
	.align	128
.text._ZN7cutlass13device_kernelINS_4conv6kernel13ConvUniversalINS1_16ConvProblemShapeILNS1_8OperatorE0ELi3EEENS1_10collective14CollectiveConvINS1_47MainloopSm100TmaUmmaWarpSpecializedImplicitGemmILS5_0ELi26ELi3ELi1ELi2EN4cute5tupleIJNSA_1CILi2EEENSC_ILi1EEESE_EEEEENSB_IJNSC_ILi128EEESH_NSB_IJNSC_ILi64EEEEEEEEENS_12float_e4m3_tESL_NSA_8TiledMMAINSA_8MMA_AtomIJNSA_10MMA_TraitsINSA_25SM100_MMA_F8F6F4_2x1SM_SSEJSL_SL_fSH_SH_NSA_17integral_constantINSA_4UMMA5MajorELSS_0EEEST_NSQ_INSR_7ScaleInELSU_0EEESV_EEEEEENSA_6LayoutINSB_IJSE_SE_SE_EEENSB_IJNSC_ILi0EEES10_S10_EEEEENSB_IJNSA_10UnderscoreES13_S13_EEEEENS7_6detail27Sm100ImplicitGemmTileTraitsINSA_25SM100_TMA_2SM_LOAD_IM2COLENSA_14ComposedLayoutINSA_7SwizzleILi2ELi4ELi3EEENSA_18smem_ptr_flag_bitsILi8EEENSY_INSB_IJNSC_ILi8EEESI_EEENSB_IJSI_SE_EEEEEEEvEENS17_INSA_18SM100_TMA_2SM_LOADES1I_vEEEENS_8epilogue10collective18CollectiveEpilogueINS1N_23Sm100TmaWarpSpecializedILi2ELi2ELi32ELb0ELb0EEEJNSB_IJSI_SH_SJ_EEENSB_IJNSY_ISI_SE_EENSY_INSB_IJNSC_ILi32EEESD_EEENSB_IJSE_SI_EEEEEEEESL_NSB_IJNSB_IJllllEEESE_S10_EEESL_S20_NS1N_6fusion15FusionCallbacksIS1R_NS21_17LinearCombinationISL_fSL_fLNS_15FloatRoundStyleE2EEES1S_S1Y_JEEENSA_5SM1004TMEM4LOAD26SM100_TMEM_LOAD_32dp32b32xENSA_20SM90_TMA_LOAD_IM2COLENS19_INS1A_ILi1ELi4ELi3EEES1D_NSY_INSB_IJS1E_S1U_EEENSB_IJS1U_SE_EEEEEEENSA_39AutoVectorizingCopyWithAssumedAlignmentILi128EEENSA_21SM90_TMA_STORE_IM2COLES2G_S2I_S2I_EEEvvEEEEvNT_6ParamsE:
        .type           _ZN7cutlass13device_kernelINS_4conv6kernel13ConvUniversalINS1_16ConvProblemShapeILNS1_8OperatorE0ELi3EEENS1_10collective14CollectiveConvINS1_47MainloopSm100TmaUmmaWarpSpecializedImplicitGemmILS5_0ELi26ELi3ELi1ELi2EN4cute5tupleIJNSA_1CILi2EEENSC_ILi1EEESE_EEEEENSB_IJNSC_ILi128EEESH_NSB_IJNSC_ILi64EEEEEEEEENS_12float_e4m3_tESL_NSA_8TiledMMAINSA_8MMA_AtomIJNSA_10MMA_TraitsINSA_25SM100_MMA_F8F6F4_2x1SM_SSEJSL_SL_fSH_SH_NSA_17integral_constantINSA_4UMMA5MajorELSS_0EEEST_NSQ_INSR_7ScaleInELSU_0EEESV_EEEEEENSA_6LayoutINSB_IJSE_SE_SE_EEENSB_IJNSC_ILi0EEES10_S10_EEEEENSB_IJNSA_10UnderscoreES13_S13_EEEEENS7_6detail27Sm100ImplicitGemmTileTraitsINSA_25SM100_TMA_2SM_LOAD_IM2COLENSA_14ComposedLayoutINSA_7SwizzleILi2ELi4ELi3EEENSA_18smem_ptr_flag_bitsILi8EEENSY_INSB_IJNSC_ILi8EEESI_EEENSB_IJSI_SE_EEEEEEEvEENS17_INSA_18SM100_TMA_2SM_LOADES1I_vEEEENS_8epilogue10collective18CollectiveEpilogueINS1N_23Sm100TmaWarpSpecializedILi2ELi2ELi32ELb0ELb0EEEJNSB_IJSI_SH_SJ_EEENSB_IJNSY_ISI_SE_EENSY_INSB_IJNSC_ILi32EEESD_EEENSB_IJSE_SI_EEEEEEEESL_NSB_IJNSB_IJllllEEESE_S10_EEESL_S20_NS1N_6fusion15FusionCallbacksIS1R_NS21_17LinearCombinationISL_fSL_fLNS_15FloatRoundStyleE2EEES1S_S1Y_JEEENSA_5SM1004TMEM4LOAD26SM100_TMEM_LOAD_32dp32b32xENSA_20SM90_TMA_LOAD_IM2COLENS19_INS1A_ILi1ELi4ELi3EEES1D_NSY_INSB_IJS1E_S1U_EEENSB_IJS1U_SE_EEEEEEENSA_39AutoVectorizingCopyWithAssumedAlignmentILi128EEENSA_21SM90_TMA_STORE_IM2COLES2G_S2I_S2I_EEEvvEEEEvNT_6ParamsE,@function
        .size           _ZN7cutlass13device_kernelINS_4conv6kernel13ConvUniversalINS1_16ConvProblemShapeILNS1_8OperatorE0ELi3EEENS1_10collective14CollectiveConvINS1_47MainloopSm100TmaUmmaWarpSpecializedImplicitGemmILS5_0ELi26ELi3ELi1ELi2EN4cute5tupleIJNSA_1CILi2EEENSC_ILi1EEESE_EEEEENSB_IJNSC_ILi128EEESH_NSB_IJNSC_ILi64EEEEEEEEENS_12float_e4m3_tESL_NSA_8TiledMMAINSA_8MMA_AtomIJNSA_10MMA_TraitsINSA_25SM100_MMA_F8F6F4_2x1SM_SSEJSL_SL_fSH_SH_NSA_17integral_constantINSA_4UMMA5MajorELSS_0EEEST_NSQ_INSR_7ScaleInELSU_0EEESV_EEEEEENSA_6LayoutINSB_IJSE_SE_SE_EEENSB_IJNSC_ILi0EEES10_S10_EEEEENSB_IJNSA_10UnderscoreES13_S13_EEEEENS7_6detail27Sm100ImplicitGemmTileTraitsINSA_25SM100_TMA_2SM_LOAD_IM2COLENSA_14ComposedLayoutINSA_7SwizzleILi2ELi4ELi3EEENSA_18smem_ptr_flag_bitsILi8EEENSY_INSB_IJNSC_ILi8EEESI_EEENSB_IJSI_SE_EEEEEEEvEENS17_INSA_18SM100_TMA_2SM_LOADES1I_vEEEENS_8epilogue10collective18CollectiveEpilogueINS1N_23Sm100TmaWarpSpecializedILi2ELi2ELi32ELb0ELb0EEEJNSB_IJSI_SH_SJ_EEENSB_IJNSY_ISI_SE_EENSY_INSB_IJNSC_ILi32EEESD_EEENSB_IJSE_SI_EEEEEEEESL_NSB_IJNSB_IJllllEEESE_S10_EEESL_S20_NS1N_6fusion15FusionCallbacksIS1R_NS21_17LinearCombinationISL_fSL_fLNS_15FloatRoundStyleE2EEES1S_S1Y_JEEENSA_5SM1004TMEM4LOAD26SM100_TMEM_LOAD_32dp32b32xENSA_20SM90_TMA_LOAD_IM2COLENS19_INS1A_ILi1ELi4ELi3EEES1D_NSY_INSB_IJS1E_S1U_EEENSB_IJS1U_SE_EEEEEEENSA_39AutoVectorizingCopyWithAssumedAlignmentILi128EEENSA_21SM90_TMA_STORE_IM2COLES2G_S2I_S2I_EEEvvEEEEvNT_6ParamsE,(.L_x_221 - _ZN7cutlass13device_kernelINS_4conv6kernel13ConvUniversalINS1_16ConvProblemShapeILNS1_8OperatorE0ELi3EEENS1_10collective14CollectiveConvINS1_47MainloopSm100TmaUmmaWarpSpecializedImplicitGemmILS5_0ELi26ELi3ELi1ELi2EN4cute5tupleIJNSA_1CILi2EEENSC_ILi1EEESE_EEEEENSB_IJNSC_ILi128EEESH_NSB_IJNSC_ILi64EEEEEEEEENS_12float_e4m3_tESL_NSA_8TiledMMAINSA_8MMA_AtomIJNSA_10MMA_TraitsINSA_25SM100_MMA_F8F6F4_2x1SM_SSEJSL_SL_fSH_SH_NSA_17integral_constantINSA_4UMMA5MajorELSS_0EEEST_NSQ_INSR_7ScaleInELSU_0EEESV_EEEEEENSA_6LayoutINSB_IJSE_SE_SE_EEENSB_IJNSC_ILi0EEES10_S10_EEEEENSB_IJNSA_10UnderscoreES13_S13_EEEEENS7_6detail27Sm100ImplicitGemmTileTraitsINSA_25SM100_TMA_2SM_LOAD_IM2COLENSA_14ComposedLayoutINSA_7SwizzleILi2ELi4ELi3EEENSA_18smem_ptr_flag_bitsILi8EEENSY_INSB_IJNSC_ILi8EEESI_EEENSB_IJSI_SE_EEEEEEEvEENS17_INSA_18SM100_TMA_2SM_LOADES1I_vEEEENS_8epilogue10collective18CollectiveEpilogueINS1N_23Sm100TmaWarpSpecializedILi2ELi2ELi32ELb0ELb0EEEJNSB_IJSI_SH_SJ_EEENSB_IJNSY_ISI_SE_EENSY_INSB_IJNSC_ILi32EEESD_EEENSB_IJSE_SI_EEEEEEEESL_NSB_IJNSB_IJllllEEESE_S10_EEESL_S20_NS1N_6fusion15FusionCallbacksIS1R_NS21_17LinearCombinationISL_fSL_fLNS_15FloatRoundStyleE2EEES1S_S1Y_JEEENSA_5SM1004TMEM4LOAD26SM100_TMEM_LOAD_32dp32b32xENSA_20SM90_TMA_LOAD_IM2COLENS19_INS1A_ILi1ELi4ELi3EEES1D_NSY_INSB_IJS1E_S1U_EEENSB_IJS1U_SE_EEEEEEENSA_39AutoVectorizingCopyWithAssumedAlignmentILi128EEENSA_21SM90_TMA_STORE_IM2COLES2G_S2I_S2I_EEEvvEEEEvNT_6ParamsE)
        .other          _ZN7cutlass13device_kernelINS_4conv6kernel13ConvUniversalINS1_16ConvProblemShapeILNS1_8OperatorE0ELi3EEENS1_10collective14CollectiveConvINS1_47MainloopSm100TmaUmmaWarpSpecializedImplicitGemmILS5_0ELi26ELi3ELi1ELi2EN4cute5tupleIJNSA_1CILi2EEENSC_ILi1EEESE_EEEEENSB_IJNSC_ILi128EEESH_NSB_IJNSC_ILi64EEEEEEEEENS_12float_e4m3_tESL_NSA_8TiledMMAINSA_8MMA_AtomIJNSA_10MMA_TraitsINSA_25SM100_MMA_F8F6F4_2x1SM_SSEJSL_SL_fSH_SH_NSA_17integral_constantINSA_4UMMA5MajorELSS_0EEEST_NSQ_INSR_7ScaleInELSU_0EEESV_EEEEEENSA_6LayoutINSB_IJSE_SE_SE_EEENSB_IJNSC_ILi0EEES10_S10_EEEEENSB_IJNSA_10UnderscoreES13_S13_EEEEENS7_6detail27Sm100ImplicitGemmTileTraitsINSA_25SM100_TMA_2SM_LOAD_IM2COLENSA_14ComposedLayoutINSA_7SwizzleILi2ELi4ELi3EEENSA_18smem_ptr_flag_bitsILi8EEENSY_INSB_IJNSC_ILi8EEESI_EEENSB_IJSI_SE_EEEEEEEvEENS17_INSA_18SM100_TMA_2SM_LOADES1I_vEEEENS_8epilogue10collective18CollectiveEpilogueINS1N_23Sm100TmaWarpSpecializedILi2ELi2ELi32ELb0ELb0EEEJNSB_IJSI_SH_SJ_EEENSB_IJNSY_ISI_SE_EENSY_INSB_IJNSC_ILi32EEESD_EEENSB_IJSE_SI_EEEEEEEESL_NSB_IJNSB_IJllllEEESE_S10_EEESL_S20_NS1N_6fusion15FusionCallbacksIS1R_NS21_17LinearCombinationISL_fSL_fLNS_15FloatRoundStyleE2EEES1S_S1Y_JEEENSA_5SM1004TMEM4LOAD26SM100_TMEM_LOAD_32dp32b32xENSA_20SM90_TMA_LOAD_IM2COLENS19_INS1A_ILi1ELi4ELi3EEES1D_NSY_INSB_IJS1E_S1U_EEENSB_IJS1U_SE_EEEEEEENSA_39AutoVectorizingCopyWithAssumedAlignmentILi128EEENSA_21SM90_TMA_STORE_IM2COLES2G_S2I_S2I_EEEvvEEEEvNT_6ParamsE,@"STO_CUDA_ENTRY STV_DEFAULT"
_ZN7cutlass13device_kernelINS_4conv6kernel13ConvUniversalINS1_16ConvProblemShapeILNS1_8OperatorE0ELi3EEENS1_10collective14CollectiveConvINS1_47MainloopSm100TmaUmmaWarpSpecializedImplicitGemmILS5_0ELi26ELi3ELi1ELi2EN4cute5tupleIJNSA_1CILi2EEENSC_ILi1EEESE_EEEEENSB_IJNSC_ILi128EEESH_NSB_IJNSC_ILi64EEEEEEEEENS_12float_e4m3_tESL_NSA_8TiledMMAINSA_8MMA_AtomIJNSA_10MMA_TraitsINSA_25SM100_MMA_F8F6F4_2x1SM_SSEJSL_SL_fSH_SH_NSA_17integral_constantINSA_4UMMA5MajorELSS_0EEEST_NSQ_INSR_7ScaleInELSU_0EEESV_EEEEEENSA_6LayoutINSB_IJSE_SE_SE_EEENSB_IJNSC_ILi0EEES10_S10_EEEEENSB_IJNSA_10UnderscoreES13_S13_EEEEENS7_6detail27Sm100ImplicitGemmTileTraitsINSA_25SM100_TMA_2SM_LOAD_IM2COLENSA_14ComposedLayoutINSA_7SwizzleILi2ELi4ELi3EEENSA_18smem_ptr_flag_bitsILi8EEENSY_INSB_IJNSC_ILi8EEESI_EEENSB_IJSI_SE_EEEEEEEvEENS17_INSA_18SM100_TMA_2SM_LOADES1I_vEEEENS_8epilogue10collective18CollectiveEpilogueINS1N_23Sm100TmaWarpSpecializedILi2ELi2ELi32ELb0ELb0EEEJNSB_IJSI_SH_SJ_EEENSB_IJNSY_ISI_SE_EENSY_INSB_IJNSC_ILi32EEESD_EEENSB_IJSE_SI_EEEEEEEESL_NSB_IJNSB_IJllllEEESE_S10_EEESL_S20_NS1N_6fusion15FusionCallbacksIS1R_NS21_17LinearCombinationISL_fSL_fLNS_15FloatRoundStyleE2EEES1S_S1Y_JEEENSA_5SM1004TMEM4LOAD26SM100_TMEM_LOAD_32dp32b32xENSA_20SM90_TMA_LOAD_IM2COLENS19_INS1A_ILi1ELi4ELi3EEES1D_NSY_INSB_IJS1E_S1U_EEENSB_IJS1U_SE_EEEEEEENSA_39AutoVectorizingCopyWithAssumedAlignmentILi128EEENSA_21SM90_TMA_STORE_IM2COLES2G_S2I_S2I_EEEvvEEEEvNT_6ParamsE:
[----:B------:R-:W1:Y:S01]  /*0000*/  LDC R1, c[0x0][0x37c] ;  /* 0x0000df00ff017b82 */ /* 0x000e620000000800 */
[----:B------:R-:W2:Y:S01]  /*0010*/  S2R R97, SR_TID.X ;  /* 0x0000000000617919 */ /* 0x000ea20000002100 */
[----:B------:R-:W3:Y:S06]  /*0020*/  LDCU.64 UR8, c[0x0][0x990] ;  /* 0x00013200ff0877ac */ /* 0x000eec0008000a00 */
[----:B------:R-:W4:Y:S01]  /*0030*/  S2UR UR23, SR_CgaCtaId ;  /* 0x00000000001779c3 */ /* 0x000f220000008800 */
[----:B-1----:R-:W-:Y:S01]  /*0040*/  VIADD R1, R1, 0xfffffff8 ;  /* 0xfffffff801017836 */ /* 0x002fe20000000000 */
[----:B------:R-:W-:-:S02]  /*0050*/  PRMT R86, RZ, 0x7610, R86 ;  /* 0x00007610ff567816 */ /* 0x000fc40000000056 */
[----:B------:R-:W-:Y:S02]  /*0060*/  ELECT P1, URZ, PT ;  /* 0x0000000000ff782f */ /* 0x000fe40003820000 */
[----:B------:R-:W-:Y:S01]  /*0070*/  R2UR UR43, R1 ;  /* 0x00000000012b72ca */ /* 0x000fe200000e0000 */
[----:B---3--:R-:W-:-:S04]  /*0080*/  UISETP.NE.U32.AND UP0, UPT, UR8, URZ, UPT ;  /* 0x000000ff0800728c */ /* 0x008fc8000bf05070 */
[----:B------:R-:W-:Y:S02]  /*0090*/  UISETP.NE.AND.EX UP0, UPT, UR9, URZ, UPT, UP0 ;  /* 0x000000ff0900728c */ /* 0x000fe4000bf05300 */
[----:B----4-:R-:W-:Y:S02]  /*00a0*/  ULOP3.LUT UR31, UR23, 0x1, URZ, 0xc0, !UPT ;  /* 0x00000001171f7892 */ /* 0x010fe4000f8ec0ff */
[----:B------:R-:W-:Y:S01]  /*00b0*/  ULOP3.LUT UR30, UR23, 0x1, URZ, 0x3c, !UPT ;  /* 0x00000001171e7892 */ /* 0x000fe2000f8e3cff */
[----:B--2---:R-:W-:-:S05]  /*00c0*/  SHF.R.U32.HI R87, RZ, 0x5, R97 ;  /* 0x00000005ff577819 */ /* 0x004fca0000011661 */
[----:B------:R-:W1:Y:S02]  /*00d0*/  SHFL.IDX PT, R0, R87, RZ, 0x1f ;  /* 0x00001fff57007589 */ /* 0x000e6400000e0000 */
[----:B-1----:R-:W-:Y:S01]  /*00e0*/  R2UR UR18, R0 ;  /* 0x00000000001272ca */ /* 0x002fe200000e0000 */
[----:B------:R-:W-:-:S14]  /*00f0*/  BRA.U UP0, `(.L_x_0) ;  /* 0x0000000100307547 */ /* 0x000fdc000b800000 */
[----:B------:R-:W1:Y:S02]  /*0100*/  LDCU.64 UR4, c[0x0][0x988] ;  /* 0x00013100ff0477ac */ /* 0x000e640008000a00 */
[----:B-1----:R-:W-:-:S04]  /*0110*/  UISETP.NE.U32.AND UP0, UPT, UR4, URZ, UPT ;  /* 0x000000ff0400728c */ /* 0x002fc8000bf05070 */
[----:B------:R-:W-:-:S09]  /*0120*/  UISETP.NE.AND.EX UP0, UPT, UR5, URZ, UPT, UP0 ;  /* 0x000000ff0500728c */ /* 0x000fd2000bf05300 */
[----:B------:R-:W-:Y:S05]  /*0130*/  BRA.U !UP0, `(.L_x_1) ;  /* 0x0000000108147547 */ /* 0x000fea000b800000 */
[----:B------:R-:W1:Y:S01]  /*0140*/  LDC.64 R2, c[0x0][0x988] ;  /* 0x00026200ff027b82 */ /* 0x000e620000000a00 */
[----:B------:R-:W1:Y:S02]  /*0150*/  LDCU.64 UR4, c[0x0][0x358] ;  /* 0x00006b00ff0477ac */ /* 0x000e640008000a00 */
[----:B-1----:R1:W5:Y:S01]  /*0160*/  LDG.E R41, desc[UR4][R2.64] ;  /* 0x0000000402297981 */ /* 0x002362000c1e1900 */
[----:B------:R-:W-:Y:S01]  /*0170*/  HFMA2 R86, -RZ, RZ, 0, 5.9604644775390625e-08 ;  /* 0x00000001ff567431 */ /* 0x000fe200000001ff */
[----:B------:R-:W-:Y:S05]  /*0180*/  BRA `(.L_x_0) ;  /* 0x00000000000c7947 */ /* 0x000fea0003800000 */
.L_x_1:
[----:B------:R-:W1:Y:S01]  /*0190*/  LDCU UR4, c[0x0][0x980] ;  /* 0x00013000ff0477ac */ /* 0x000e620008000800 */
[----:B------:R-:W-:Y:S01]  /*01a0*/  HFMA2 R86, -RZ, RZ, 0, 5.9604644775390625e-08 ;  /* 0x00000001ff567431 */ /* 0x000fe200000001ff */
[----:B-1----:R-:W-:-:S07]  /*01b0*/  MOV R41, UR4 ;  /* 0x0000000400297c02 */ /* 0x002fce0008000f00 */
.L_x_0:
[----:B------:R-:W2:Y:S02]  /*01c0*/  LDCU.64 UR4, c[0x0][0x9b0] ;  /* 0x00013600ff0477ac */ /* 0x000ea40008000a00 */
[----:B--2---:R-:W-:-:S04]  /*01d0*/  UISETP.NE.U32.AND UP0, UPT, UR4, URZ, UPT ;  /* 0x000000ff0400728c */ /* 0x004fc8000bf05070 */
[----:B------:R-:W-:-:S09]  /*01e0*/  UISETP.NE.AND.EX UP0, UPT, UR5, URZ, UPT, UP0 ;  /* 0x000000ff0500728c */ /* 0x000fd2000bf05300 */
[----:B------:R-:W-:Y:S05]  /*01f0*/  BRA.U UP0, `(.L_x_2) ;  /* 0x0000000100287547 */ /* 0x000fea000b800000 */
[----:B------:R-:W2:Y:S02]  /*0200*/  LDCU.64 UR4, c[0x0][0x9a8] ;  /* 0x00013500ff0477ac */ /* 0x000ea40008000a00 */
[----:B--2---:R-:W-:-:S04]  /*0210*/  UISETP.NE.U32.AND UP0, UPT, UR4, URZ, UPT ;  /* 0x000000ff0400728c */ /* 0x004fc8000bf05070 */
[----:B------:R-:W-:-:S09]  /*0220*/  UISETP.NE.AND.EX UP0, UPT, UR5, URZ, UPT, UP0 ;  /* 0x000000ff0500728c */ /* 0x000fd2000bf05300 */
[----:B------:R-:W-:Y:S05]  /*0230*/  BRA.U !UP0, `(.L_x_3) ;  /* 0x0000000108107547 */ /* 0x000fea000b800000 */
[----:B------:R-:W2:Y:S01]  /*0240*/  LDC.64 R38, c[0x0][0x9a8] ;  /* 0x00026a00ff267b82 */ /* 0x000ea20000000a00 */
[----:B------:R-:W2:Y:S02]  /*0250*/  LDCU.64 UR4, c[0x0][0x358] ;  /* 0x00006b00ff0477ac */ /* 0x000ea40008000a00 */
[----:B--2---:R2:W5:Y:S01]  /*0260*/  LDG.E R38, desc[UR4][R38.64] ;  /* 0x0000000426267981 */ /* 0x004562000c1e1900 */
[----:B------:R-:W-:Y:S05]  /*0270*/  BRA `(.L_x_2) ;  /* 0x0000000000087947 */ /* 0x000fea0003800000 */
.L_x_3:
[----:B------:R-:W2:Y:S02]  /*0280*/  LDCU UR4, c[0x0][0x9a0] ;  /* 0x00013400ff0477ac */ /* 0x000ea40008000800 */
[----:B--2---:R-:W-:Y:S02]  /*0290*/  MOV R38, UR4 ;  /* 0x0000000400267c02 */ /* 0x004fe40008000f00 */
.L_x_2:
[----:B------:R-:W-:Y:S01]  /*02a0*/  IMAD.U32 R0, RZ, RZ, UR18 ;  /* 0x00000012ff007e24 */ /* 0x000fe2000f8e00ff */
[----:B------:R-:W-:Y:S04]  /*02b0*/  BSSY.RECONVERGENT B0, `(.L_x_4) ;  /* 0x000000c000007945 */ /* 0x000fe80003800200 */
[C---:B------:R-:W-:Y:S02]  /*02c0*/  ISETP.NE.OR P2, PT, R0.reuse, 0x1, !P1 ;  /* 0x000000010000780c */ /* 0x040fe40004f45670 */
[----:B------:R-:W-:-:S11]  /*02d0*/  ISETP.NE.OR P0, PT, R0, 0x3, !P1 ;  /* 0x000000030000780c */ /* 0x000fd60004f05670 */
[----:B------:R-:W-:Y:S05]  /*02e0*/  @P2 BRA `(.L_x_5) ;  /* 0x0000000000202947 */ /* 0x000fea0003800000 */
[----:B------:R-:W3:Y:S02]  /*02f0*/  LDCU.64 UR4, c[0x0][0x348] ;  /* 0x00006900ff0477ac */ /* 0x000ee40008000a00 */
[----:B---3--:R-:W-:Y:S02]  /*0300*/  UIADD3 UR6, UP1, UPT, UR4, 0x80, URZ ;  /* 0x0000008004067890 */ /* 0x008fe4000ff3e0ff */
[----:B------:R-:W-:Y:S02]  /*0310*/  UIADD3 UR4, UP0, UPT, UR4, 0x200, URZ ;  /* 0x0000020004047890 */ /* 0x000fe4000ff1e0ff */
[----:B------:R-:W-:Y:S02]  /*0320*/  UIADD3.X UR7, UPT, UPT, URZ, UR5, URZ, UP1, !UPT ;  /* 0x00000005ff077290 */ /* 0x000fe40008ffe4ff */
[----:B------:R-:W-:-:S07]  /*0330*/  UIADD3.X UR5, UPT, UPT, URZ, UR5, URZ, UP0, !UPT ;  /* 0x00000005ff057290 */ /* 0x000fce00087fe4ff */
[----:B------:R3:W-:Y:S02]  /*0340*/  UTMACCTL.PF [UR6] ;  /* 0x00000000060079b9 */ /* 0x0007e40008040000 */
[----:B------:R3:W-:Y:S02]  /*0350*/  UTMACCTL.PF [UR4] ;  /* 0x00000000040079b9 */ /* 0x0007e40008040000 */
[----:B---3--:R-:W-:Y:S01]  /*0360*/  NOP ;  /* 0x0000000000007918 */ /* 0x008fe20000000000 */
.L_x_5:
[----:B------:R-:W-:Y:S05]  /*0370*/  BSYNC.RECONVERGENT B0 ;  /* 0x0000000000007941 */ /* 0x000fea0003800200 */
.L_x_4:
[----:B------:R-:W-:Y:S04]  /*0380*/  BSSY.RECONVERGENT B0, `(.L_x_6) ;  /* 0x000000a000007945 */ /* 0x000fe80003800200 */
        /* <DEDUP_REMOVED lines=9> */
.L_x_7:
[----:B------:R-:W-:Y:S05]  /*0420*/  BSYNC.RECONVERGENT B0 ;  /* 0x0000000000007941 */ /* 0x000fea0003800200 */
.L_x_6:
[----:B------:R-:W3:Y:S01]  /*0430*/  LDCU.64 UR4, c[0x0][0x988] ;  /* 0x00013100ff0477ac */ /* 0x000ee20008000a00 */
[----:B------:R-:W-:Y:S02]  /*0440*/  UISETP.EQ.U32.AND UP2, UPT, UR8, URZ, UPT ;  /* 0x000000ff0800728c */ /* 0x000fe4000bf42070 */
[----:B------:R-:W-:Y:S02]  /*0450*/  UPLOP3.LUT UP3, UPT, UPT, UPT, UPT, 0x80, 0x8 ;  /* 0x000000000008789c */ /* 0x000fe40003f6f070 */
[----:B---3--:R-:W-:-:S04]  /*0460*/  UISETP.NE.U32.AND UP0, UPT, UR4, URZ, UPT ;  /* 0x000000ff0400728c */ /* 0x008fc8000bf05070 */
[----:B------:R-:W-:-:S04]  /*0470*/  UISETP.NE.AND.EX UP1, UPT, UR5, URZ, UPT, UP0 ;  /* 0x000000ff0500728c */ /* 0x000fc8000bf25300 */
[----:B------:R-:W-:-:S04]  /*0480*/  UISETP.EQ.OR.EX UP4, UPT, UR9, URZ, !UP1, UP2 ;  /* 0x000000ff0900728c */ /* 0x000fc8000cf82720 */
[----:B------:R-:W-:-:S06]  /*0490*/  UP2UR UR4, UPR, URZ, 0x10 ;  /* 0x00000010ff047883 */ /* 0x000fcc0008000000 */
[----:B------:R-:W-:Y:S01]  /*04a0*/  MOV R90, UR4 ;  /* 0x00000004005a7c02 */ /* 0x000fe20008000f00 */
[----:B------:R-:W-:Y:S06]  /*04b0*/  BRA.U !UP4, `(.L_x_8) ;  /* 0x000000010c207547 */ /* 0x000fec000b800000 */
[----:B------:R-:W-:Y:S01]  /*04c0*/  UISETP.NE.U32.AND UP2, UPT, UR8, URZ, UPT ;  /* 0x000000ff0800728c */ /* 0x000fe2000bf45070 */
[----:B-----5:R-:W-:Y:S01]  /*04d0*/  FSETP.NEU.AND P0, PT, R41, RZ, PT ;  /* 0x000000ff2900720b */ /* 0x020fe20003f0d000 */
[----:B------:R-:W-:Y:S02]  /*04e0*/  USEL UR4, URZ, 0xffffffff, UP1 ;  /* 0xffffffffff047887 */ /* 0x000fe40008800000 */
[----:B------:R-:W-:-:S10]  /*04f0*/  UISETP.NE.AND.EX UP2, UPT, UR9, URZ, UPT, UP2 ;  /* 0x000000ff0900728c */ /* 0x000fd4000bf45320 */
[----:B------:R-:W-:Y:S01]  /*0500*/  VOTEU.ANY UP0, P0 ;  /* 0x0000000000ff7886 */ /* 0x000fe20000000100 */
[----:B------:R-:W-:-:S04]  /*0510*/  @!UP2 USEL UR4, URZ, 0xffffffff, UP0 ;  /* 0xffffffffff04a887 */ /* 0x000fc80008000000 */
[----:B------:R-:W-:-:S04]  /*0520*/  ULOP3.LUT UR4, UR4, 0x1, URZ, 0xc0, !UPT ;  /* 0x0000000104047892 */ /* 0x000fc8000f8ec0ff */
[----:B------:R-:W-:-:S11]  /*0530*/  UISETP.NE.U32.AND UP3, UPT, UR4, 0x1, UPT ;  /* 0x000000010400788c */ /* 0x000fd6000bf65070 */
.L_x_8:
[----:B------:R-:W3:Y:S01]  /*0540*/  SHFL.IDX PT, R0, R87, RZ, 0x1f ;  /* 0x00001fff57007589 */ /* 0x000ee200000e0000 */
[----:B------:R-:W-:Y:S02]  /*0550*/  UISETP.NE.AND UP5, UPT, UR18, 0x2, UPT ;  /* 0x000000021200788c */ /* 0x000fe4000bfa5270 */
[----:B------:R-:W-:Y:S02]  /*0560*/  UISETP.NE.AND UP0, UPT, UR18, 0x2, UPT ;  /* 0x000000021200788c */ /* 0x000fe4000bf05270 */
[----:B------:R-:W-:Y:S02]  /*0570*/  UISETP.NE.OR UP2, UPT, UR31, URZ, UP5 ;  /* 0x000000ff1f00728c */ /* 0x000fe4000af45670 */
[----:B------:R-:W-:-:S04]  /*0580*/  USEL UR49, URZ, 0x1, UP0 ;  /* 0x00000001ff317887 */ /* 0x000fc80008000000 */
[----:B------:R-:W-:Y:S02]  /*0590*/  PLOP3.LUT P3, PT, P1, PT, UP2, 0xae, 0xea ;  /* 0x0000000000ea781c */ /* 0x000fe40000f6f52e */
[----:B---3--:R-:W-:-:S13]  /*05a0*/  ISETP.NE.AND P0, PT, R0, RZ, PT ;  /* 0x000000ff0000720c */ /* 0x008fda0003f05270 */
[----:B------:R-:W-:Y:S05]  /*05b0*/  @P0 BRA `(.L_x_9) ;  /* 0x0000000400000947 */ /* 0x000fea0003800000 */
[----:B------:R-:W-:Y:S01]  /*05c0*/  ELECT P0, URZ, PT ;  /* 0x0000000000ff782f */ /* 0x000fe20003800000 */
[----:B------:R-:W-:-:S12]  /*05d0*/  BSSY.RECONVERGENT B0, `(.L_x_9) ;  /* 0x000003e000007945 */ /* 0x000fd80003800200 */
[----:B------:R-:W-:Y:S05]  /*05e0*/  @!P0 BRA `(.L_x_10) ;  /* 0x0000000000f08947 */ /* 0x000fea0003800000 */
[----:B------:R-:W-:Y:S01]  /*05f0*/  UMOV UR4, 0x400 ;  /* 0x0000040000047882 */ /* 0x000fe20000000000 */
[----:B------:R-:W-:Y:S01]  /*0600*/  UMOV UR6, 0x1 ;  /* 0x0000000100067882 */ /* 0x000fe20000000000 */
[----:B------:R-:W-:Y:S02]  /*0610*/  ULEA UR4, UR23, UR4, 0x18 ;  /* 0x0000000417047291 */ /* 0x000fe4000f8ec0ff */
[----:B------:R-:W-:-:S04]  /*0620*/  UIADD3 UR6, UPT, UPT, -UR6, 0x100000, URZ ;  /* 0x0010000006067890 */ /* 0x000fc8000fffe1ff */
[----:B------:R-:W-:Y:S02]  /*0630*/  USHF.L.U32 UR7, UR6, 0xb, URZ ;  /* 0x0000000b06077899 */ /* 0x000fe400080006ff */
[----:B------:R-:W-:Y:S01]  /*0640*/  USHF.L.U32 UR6, UR6, 0x1, URZ ;  /* 0x0000000106067899 */ /* 0x000fe200080006ff */
[----:B------:R-:W3:Y:S11]  /*0650*/  FENCE.VIEW.ASYNC.S ;  /* 0x00000000000073c6 */ /* 0x000ef60000000000 */
[----:B---3--:R3:W4:Y:S01]  /*0660*/  SYNCS.EXCH.64 URZ, [UR4], UR6 ;  /* 0x0000000604ff75b2 */ /* 0x0087220008000100 */
[----:B------:R3:W1:Y:S01]  /*0670*/  SYNCS.EXCH.64 URZ, [UR4+0xd0], UR6 ;  /* 0x0000d00604ff75b2 */ /* 0x0006620008000100 */
        /* <DEDUP_REMOVED lines=49> */
[----:B------:R3:W1:Y:S02]  /*0990*/  SYNCS.EXCH.64 URZ, [UR4+0x198], UR6 ;  /* 0x0001980604ff75b2 */ /* 0x0006640008000100 */
[----:B---34-:R-:W-:Y:S01]  /*09a0*/  NOP ;  /* 0x0000000000007918 */ /* 0x018fe20000000000 */
.L_x_10:
[----:B------:R-:W-:Y:S05]  /*09b0*/  BSYNC.RECONVERGENT B0 ;  /* 0x0000000000007941 */ /* 0x000fea0003800200 */
.L_x_9:
[----:B------:R-:W3:Y:S01]  /*09c0*/  SHFL.IDX PT, R0, R87, RZ, 0x1f ;  /* 0x00001fff57007589 */ /* 0x000ee200000e0000 */
[----:B------:R-:W-:Y:S01]  /*09d0*/  NOP ;  /* 0x0000000000007918 */ /* 0x000fe20000000000 */
[----:B---3--:R-:W-:-:S13]  /*09e0*/  ISETP.NE.AND P0, PT, R0, 0x1, PT ;  /* 0x000000010000780c */ /* 0x008fda0003f05270 */
[----:B------:R-:W-:Y:S05]  /*09f0*/  @P0 BRA `(.L_x_11) ;  /* 0x0000000000440947 */ /* 0x000fea0003800000 */
[----:B------:R-:W-:Y:S01]  /*0a00*/  UMOV UR4, 0x400 ;  /* 0x0000040000047882 */ /* 0x000fe20000000000 */
[----:B------:R-:W-:Y:S01]  /*0a10*/  UMOV UR8, 0x20 ;  /* 0x0000002000087882 */ /* 0x000fe20000000000 */
[----:B------:R-:W-:Y:S01]  /*0a20*/  UMOV UR6, 0x80 ;  /* 0x0000008000067882 */ /* 0x000fe20000000000 */
[----:B------:R-:W-:Y:S02]  /*0a30*/  ULEA UR4, UR23, UR4, 0x18 ;  /* 0x0000000417047291 */ /* 0x000fe4000f8ec0ff */
[----:B------:R-:W-:-:S04]  /*0a40*/  UIADD3 UR8, UPT, UPT, -UR8, 0x100000, URZ ;  /* 0x0010000008087890 */ /* 0x000fc8000fffe1ff */
[----:B------:R-:W-:Y:S02]  /*0a50*/  USHF.L.U32 UR9, UR8, 0xb, URZ ;  /* 0x0000000b08097899 */ /* 0x000fe400080006ff */
[----:B------:R-:W-:Y:S02]  /*0a60*/  USHF.L.U32 UR8, UR8, 0x1, URZ ;  /* 0x0000000108087899 */ /* 0x000fe400080006ff */
[----:B------:R-:W-:-:S04]  /*0a70*/  UIADD3 UR6, UPT, UPT, -UR6, 0x100000, URZ ;  /* 0x0010000006067890 */ /* 0x000fc8000fffe1ff */
[----:B------:R-:W-:Y:S02]  /*0a80*/  USHF.L.U32 UR7, UR6, 0xb, URZ ;  /* 0x0000000b06077899 */ /* 0x000fe400080006ff */
[----:B------:R-:W-:Y:S01]  /*0a90*/  USHF.L.U32 UR6, UR6, 0x1, URZ ;  /* 0x0000000106067899 */ /* 0x000fe200080006ff */
[----:B------:R-:W-:Y:S01]  /*0aa0*/  ELECT P0, URZ, PT ;  /* 0x0000000000ff782f */ /* 0x000fe20003800000 */
[----:B------:R-:W3:Y:S02]  /*0ab0*/  FENCE.VIEW.ASYNC.S ;  /* 0x00000000000073c6 */ /* 0x000ee40000000000 */
[----:B---3--:R3:W4:Y:S08]  /*0ac0*/  SYNCS.EXCH.64 URZ, [UR4+0x1a0], UR8 ;  /* 0x0001a00804ff75b2 */ /* 0x0087300008000100 */
[----:B------:R3:W1:Y:S01]  /*0ad0*/  SYNCS.EXCH.64 URZ, [UR4+0x1b0], UR6 ;  /* 0x0001b00604ff75b2 */ /* 0x0006620008000100 */
[----:B------:R3:W1:Y:S01]  /*0ae0*/  SYNCS.EXCH.64 URZ, [UR4+0x1a8], UR8 ;  /* 0x0001a80804ff75b2 */ /* 0x0006620008000100 */
[----:B------:R3:W1:Y:S01]  /*0af0*/  SYNCS.EXCH.64 URZ, [UR4+0x1b8], UR6 ;  /* 0x0001b80604ff75b2 */ /* 0x0006620008000100 */
[----:B------:R-:W-:Y:S01]  /*0b00*/  NOP ;  /* 0x0000000000007918 */ /* 0x000fe20000000000 */
.L_x_11:
[----:B------:R-:W2:Y:S01]  /*0b10*/  SHFL.IDX PT, R0, R87, RZ, 0x1f ;  /* 0x00001fff57007589 */ /* 0x000ea200000e0000 */
[----:B------:R-:W-:Y:S01]  /*0b20*/  NOP ;  /* 0x0000000000007918 */ /* 0x000fe20000000000 */
[----:B--2---:R-:W-:-:S13]  /*0b30*/  ISETP.NE.AND P0, PT, R0, 0x3, PT ;  /* 0x000000030000780c */ /* 0x004fda0003f05270 */
[----:B------:R-:W-:Y:S05]  /*0b40*/  @P0 BRA `(.L_x_12) ;  /* 0x00000000002c0947 */ /* 0x000fea0003800000 */
[----:B---3--:R-:W-:Y:S01]  /*0b50*/  UMOV UR4, 0x400 ;  /* 0x0000040000047882 */ /* 0x008fe20000000000 */
[----:B------:R-:W-:Y:S01]  /*0b60*/  UMOV UR6, 0x20 ;  /* 0x0000002000067882 */ /* 0x000fe20000000000 */
[----:B------:R-:W-:Y:S02]  /*0b70*/  ULEA UR4, UR23, UR4, 0x18 ;  /* 0x0000000417047291 */ /* 0x000fe4000f8ec0ff */
[----:B------:R-:W-:-:S04]  /*0b80*/  UIADD3 UR6, UPT, UPT, -UR6, 0x100000, URZ ;  /* 0x0010000006067890 */ /* 0x000fc8000fffe1ff */
[----:B------:R-:W-:Y:S02]  /*0b90*/  USHF.L.U32 UR7, UR6, 0xb, URZ ;  /* 0x0000000b06077899 */ /* 0x000fe400080006ff */
[----:B------:R-:W-:Y:S01]  /*0ba0*/  USHF.L.U32 UR6, UR6, 0x1, URZ ;  /* 0x0000000106067899 */ /* 0x000fe200080006ff */
[----:B------:R-:W-:Y:S01]  /*0bb0*/  ELECT P0, URZ, PT ;  /* 0x0000000000ff782f */ /* 0x000fe20003800000 */
[----:B------:R-:W2:Y:S10]  /*0bc0*/  FENCE.VIEW.ASYNC.S ;  /* 0x00000000000073c6 */ /* 0x000eb40000000000 */
[----:B--2---:R2:W3:Y:S01]  /*0bd0*/  SYNCS.EXCH.64 URZ, [UR4+0x1c0], UR6 ;  /* 0x0001c00604ff75b2 */ /* 0x0044e20008000100 */
[----:B------:R2:W1:Y:S01]  /*0be0*/  SYNCS.EXCH.64 URZ, [UR4+0x1c8], UR6 ;  /* 0x0001c80604ff75b2 */ /* 0x0004620008000100 */
[----:B------:R-:W-:Y:S01]  /*0bf0*/  NOP ;  /* 0x0000000000007918 */ /* 0x000fe20000000000 */
.L_x_12:
[----:B------:R-:W4:Y:S01]  /*0c00*/  SHFL.IDX PT, R0, R87, RZ, 0x1f ;  /* 0x00001fff57007589 */ /* 0x000f2200000e0000 */
[----:B------:R-:W-:Y:S01]  /*0c10*/  NOP ;  /* 0x0000000000007918 */ /* 0x000fe20000000000 */
[----:B----4-:R-:W-:-:S13]  /*0c20*/  ISETP.NE.AND P0, PT, R0, 0x4, PT ;  /* 0x000000040000780c */ /* 0x010fda0003f05270 */
[----:B------:R-:W-:Y:S05]  /*0c30*/  @P0 BRA `(.L_x_13) ;  /* 0x0000000000400947 */ /* 0x000fea0003800000 */
[----:B--23--:R-:W-:Y:S01]  /*0c40*/  UMOV UR4, 0x1e0 ;  /* 0x000001e000047882 */ /* 0x00cfe20000000000 */
[----:B------:R-:W-:Y:S01]  /*0c50*/  UMOV UR6, 0x400 ;  /* 0x0000040000067882 */ /* 0x000fe20000000000 */
[----:B------:R-:W-:Y:S01]  /*0c60*/  USEL UR4, UR4, 0x1a0, UP3 ;  /* 0x000001a004047887 */ /* 0x000fe20009800000 */
        /* <DEDUP_REMOVED lines=9> */
[----:B------:R-:W2:Y:S02]  /*0d00*/  FENCE.VIEW.ASYNC.S ;  /* 0x00000000000073c6 */ /* 0x000ea40000000000 */
[----:B--2---:R4:W2:Y:S08]  /*0d10*/  SYNCS.EXCH.64 URZ, [UR6+0x1d0], UR8 ;  /* 0x0001d00806ff75b2 */ /* 0x0048b00008000100 */
[----:B------:R4:W3:Y:S02]  /*0d20*/  SYNCS.EXCH.64 URZ, [UR6+0x1d8], UR4 ;  /* 0x0001d80406ff75b2 */ /* 0x0008e40008000100 */
[----:B----4-:R-:W-:Y:S01]  /*0d30*/  NOP ;  /* 0x0000000000007918 */ /* 0x010fe20000000000 */
.L_x_13:
[----:B------:R-:W4:Y:S01]  /*0d40*/  SHFL.IDX PT, R0, R87, RZ, 0x1f ;  /* 0x00001fff57007589 */ /* 0x000f2200000e0000 */
[----:B------:R-:W-:Y:S01]  /*0d50*/  ISETP.NE.OR P1, PT, RZ, UR18, !P1 ;  /* 0x00000012ff007c0c */ /* 0x000fe2000cf25670 */
[----:B------:R-:W-:Y:S01]  /*0d60*/  NOP ;  /* 0x0000000000007918 */ /* 0x000fe20000000000 */
[----:B----4-:R-:W-:-:S13]  /*0d70*/  ISETP.NE.AND P0, PT, R0, 0x5, PT ;  /* 0x000000050000780c */ /* 0x010fda0003f05270 */
[----:B------:R-:W-:Y:S05]  /*0d80*/  @P0 BRA `(.L_x_14) ;  /* 0x0000000000440947 */ /* 0x000fea0003800000 */
[----:B--23--:R-:W-:Y:S01]  /*0d90*/  UMOV UR4, 0x400 ;  /* 0x0000040000047882 */ /* 0x00cfe20000000000 */
        /* <DEDUP_REMOVED lines=12> */
[----:B------:R4:W3:Y:S01]  /*0e60*/  SYNCS.EXCH.64 URZ, [UR4+0x1f0], UR8 ;  /* 0x0001f00804ff75b2 */ /* 0x0008e20008000100 */
[----:B------:R4:W1:Y:S01]  /*0e70*/  SYNCS.EXCH.64 URZ, [UR4+0x1e8], UR6 ;  /* 0x0001e80604ff75b2 */ /* 0x0008620008000100 */
[----:B------:R4:W1:Y:S02]  /*0e80*/  SYNCS.EXCH.64 URZ, [UR4+0x1f8], UR8 ;  /* 0x0001f80804ff75b2 */ /* 0x0008640008000100 */
[----:B----4-:R-:W-:Y:S01]  /*0e90*/  NOP ;  /* 0x0000000000007918 */ /* 0x010fe20000000000 */
.L_x_14:
[----:B------:R-:W-:Y:S01]  /*0ea0*/  VOTEU.ALL UP0, P1 ;  /* 0x0000000000ff7886 */ /* 0x000fe20000800000 */
[----:B--23--:R-:W-:Y:S01]  /*0eb0*/  UMOV UR4, 0x20 ;  /* 0x0000002000047882 */ /* 0x00cfe20000000000 */
[----:B------:R-:W2:Y:S01]  /*0ec0*/  LDCU UR7, c[0x0][0x36c] ;  /* 0x00006d80ff0777ac */ /* 0x000ea20008000800 */
[----:B------:R-:W-:Y:S01]  /*0ed0*/  NOP ;  /* 0x0000000000007918 */ /* 0x000fe20000000000 */
[----:B-1----:R-:W-:Y:S01]  /*0ee0*/  LOP3.LUT R3, R97, 0x1f, RZ, 0xc0, !PT ;  /* 0x0000001f61037812 */ /* 0x002fe200078ec0ff */
[----:B------:R-:W-:Y:S01]  /*0ef0*/  @!UP0 UMOV UR6, 0x400 ;  /* 0x0000040000068882 */ /* 0x000fe20000000000 */
[----:B------:R-:W-:-:S04]  /*0f00*/  @!UP0 UIADD3 UR4, UPT, UPT, -UR4, 0x100000, URZ ;  /* 0x0010000004048890 */ /* 0x000fc8000fffe1ff */
[----:B------:R-:W-:Y:S02]  /*0f10*/  @!UP0 USHF.L.U32 UR5, UR4, 0xb, URZ ;  /* 0x0000000b04058899 */ /* 0x000fe400080006ff */
[----:B------:R-:W-:Y:S02]  /*0f20*/  @!UP0 USHF.L.U32 UR4, UR4, 0x1, URZ ;  /* 0x0000000104048899 */ /* 0x000fe400080006ff */
[----:B------:R-:W-:Y:S01]  /*0f30*/  @!UP0 ULEA UR6, UR23, UR6, 0x18 ;  /* 0x0000000617068291 */ /* 0x000fe2000f8ec0ff */
[----:B------:R-:W-:Y:S01]  /*0f40*/  VOTEU.ALL UP0, P1 ;  /* 0x0000000000ff7886 */ /* 0x000fe20000800000 */
[----:B------:R-:W-:Y:S02]  /*0f50*/  UISETP.NE.AND UP4, UPT, UR18, URZ, UPT ;  /* 0x000000ff1200728c */ /* 0x000fe4000bf85270 */
[----:B--2---:R-:W-:Y:S01]  /*0f60*/  UISETP.EQ.U32.AND UP6, UPT, UR7, 0x1, UPT ;  /* 0x000000010700788c */ /* 0x004fe2000bfc2070 */
[----:B------:R-:W1:Y:S07]  /*0f70*/  FENCE.VIEW.ASYNC.S ;  /* 0x00000000000073c6 */ /* 0x000e6e0000000000 */
[----:B-1----:R1:W2:Y:S01]  /*0f80*/  @!UP0 SYNCS.EXCH.64 URZ, [UR6+0x200], UR4 ;  /* 0x0002000406ff85b2 */ /* 0x0022a20008000100 */
[----:B------:R-:W-:Y:S05]  /*0f90*/  BRA.U !UP6, `(.L_x_15) ;  /* 0x000000010e087547 */ /* 0x000fea000b800000 */
[----:B--2---:R-:W-:Y:S01]  /*0fa0*/  UCGABAR_ARV ;  /* 0x00000000000079c7 */ /* 0x004fe20008000000 */
[----:B------:R-:W-:Y:S05]  /*0fb0*/  BRA `(.L_x_16) ;  /* 0x0000000000047947 */ /* 0x000fea0003800000 */
.L_x_15:
[----:B--2---:R-:W-:Y:S01]  /*0fc0*/  NOP ;  /* 0x0000000000007918 */ /* 0x004fe20000000000 */
.L_x_16:
[----:B------:R-:W2:Y:S01]  /*0fd0*/  S2UR UR22, SR_CTAID.X ;  /* 0x00000000001679c3 */ /* 0x000ea20000002500 */
[----:B------:R-:W-:-:S05]  /*0fe0*/  CS2R.32 R89, SR_CgaSize ;  /* 0x0000000000597805 */ /* 0x000fca0000008a00 */
[----:B------:R-:W-:-:S05]  /*0ff0*/  IMAD R89, R89, -0xa0, RZ ;  /* 0xffffff6059597824 */ /* 0x000fca00078e02ff */
[----:B-1----:R-:W-:-:S14]  /*1000*/  R2UR UR5, R89 ;  /* 0x00000000590572ca */ /* 0x002fdc00000e0000 */
[----:B------:R-:W1:Y:S01]  /*1010*/  LDCU UR5, c[0x0][UR5+0x2b0] ;  /* 0x00005600050577ac */ /* 0x000e620008000800 */
[----:B------:R-:W-:-:S05]  /*1020*/  CS2R.32 R89, SR_CgaSize ;  /* 0x0000000000597805 */ /* 0x000fca0000008a00 */
[----:B------:R-:W-:-:S05]  /*1030*/  IMAD R89, R89, -0xa0, RZ ;  /* 0xffffff6059597824 */ /* 0x000fca00078e02ff */
[----:B------:R-:W-:-:S14]  /*1040*/  R2UR UR4, R89 ;  /* 0x00000000590472ca */ /* 0x000fdc00000e0000 */
[----:B------:R-:W3:Y:S01]  /*1050*/  LDCU UR4, c[0x0][UR4+0x2b4] ;  /* 0x00005680040477ac */ /* 0x000ee20008000800 */
[----:B------:R-:W4:Y:S01]  /*1060*/  S2UR UR19, SR_CTAID.Y ;  /* 0x00000000001379c3 */ /* 0x000f220000002600 */
[----:B------:R-:W-:-:S05]  /*1070*/  CS2R.32 R89, SR_CgaSize ;  /* 0x0000000000597805 */ /* 0x000fca0000008a00 */
[----:B------:R-:W-:-:S05]  /*1080*/  IMAD R89, R89, -0xa0, RZ ;  /* 0xffffff6059597824 */ /* 0x000fca00078e02ff */
[----:B------:R-:W-:-:S14]  /*1090*/  R2UR UR7, R89 ;  /* 0x00000000590772ca */ /* 0x000fdc00000e0000 */
[----:B------:R-:W3:Y:S01]  /*10a0*/  LDCU UR7, c[0x0][UR7+0x2a0] ;  /* 0x00005400070777ac */ /* 0x000ee20008000800 */
[----:B------:R-:W-:-:S05]  /*10b0*/  CS2R.32 R89, SR_CgaSize ;  /* 0x0000000000597805 */ /* 0x000fca0000008a00 */
[----:B------:R-:W-:-:S05]  /*10c0*/  IMAD R89, R89, -0xa0, RZ ;  /* 0xffffff6059597824 */ /* 0x000fca00078e02ff */
[----:B------:R-:W-:-:S14]  /*10d0*/  R2UR UR8, R89 ;  /* 0x00000000590872ca */ /* 0x000fdc00000e0000 */
[----:B------:R-:W3:Y:S01]  /*10e0*/  LDCU UR8, c[0x0][UR8+0x2a4] ;  /* 0x00005480080877ac */ /* 0x000ee20008000800 */
[----:B------:R-:W3:Y:S01]  /*10f0*/  LDCU UR20, c[0x0][0xc24] ;  /* 0x00018480ff1477ac */ /* 0x000ee20008000800 */
[----:B------:R-:W3:Y:S01]  /*1100*/  LDCU UR39, c[0x0][0xc24] ;  /* 0x00018480ff2777ac */ /* 0x000ee20008000800 */
[----:B--2---:R-:W-:Y:S01]  /*1110*/  I2FP.F32.U32 R2, UR22 ;  /* 0x0000001600027c45 */ /* 0x004fe20008201000 */
[----:B------:R-:W2:Y:S04]  /*1120*/  LDCU UR25, c[0x0][0xc30] ;  /* 0x00018600ff1977ac */ /* 0x000ea80008000800 */
[----:B-1----:R-:W-:Y:S01]  /*1130*/  FMUL R2, R2, UR5 ;  /* 0x0000000502027c20 */ /* 0x002fe20008400000 */
[----:B----4-:R-:W-:-:S05]  /*1140*/  I2FP.F32.U32 R0, UR19 ;  /* 0x0000001300007c45 */ /* 0x010fca0008201000 */
[----:B------:R-:W1:Y:S01]  /*1150*/  F2I.U32.TRUNC.NTZ R2, R2 ;  /* 0x0000000200027305 */ /* 0x000e62000020f000 */
[----:B---3--:R-:W-:-:S07]  /*1160*/  FMUL R0, R0, UR4 ;  /* 0x0000000400007c20 */ /* 0x008fce0008400000 */
[----:B------:R-:W3:Y:S01]  /*1170*/  F2I.U32.TRUNC.NTZ R0, R0 ;  /* 0x0000000000007305 */ /* 0x000ee2000020f000 */
[----:B-1----:R-:W-:Y:S02]  /*1180*/  R2UR UR4, R2 ;  /* 0x00000000020472ca */ /* 0x002fe400000e0000 */
[----:B------:R-:W-:Y:S02]  /*1190*/  PRMT R2, RZ, 0x7610, R2 ;  /* 0x00007610ff027816 */ /* 0x000fe40000000002 */
[----:B---3--:R-:W-:Y:S02]  /*11a0*/  R2UR UR6, R0 ;  /* 0x00000000000672ca */ /* 0x008fe400000e0000 */
[----:B------:R-:W-:-:S07]  /*11b0*/  PRMT R0, RZ, 0x7610, R0 ;  /* 0x00007610ff007816 */ /* 0x000fce0000000000 */
[----:B------:R-:W-:-:S04]  /*11c0*/  UIADD3 UR5, UPT, UPT, -UR4, URZ, URZ ;  /* 0x000000ff04057290 */ /* 0x000fc8000fffe1ff */
[----:B------:R-:W-:Y:S02]  /*11d0*/  UIMAD UR5, UR7, UR5, UR22 ;  /* 0x00000005070572a4 */ /* 0x000fe4000f8e0216 */
[----:B------:R-:W-:-:S04]  /*11e0*/  UIADD3 UR4, UPT, UPT, -UR6, URZ, URZ ;  /* 0x000000ff06047290 */ /* 0x000fc8000fffe1ff */
[----:B------:R-:W-:Y:S01]  /*11f0*/  IMAD.U32 R89, RZ, RZ, UR5 ;  /* 0x00000005ff597e24 */ /* 0x000fe2000f8e00ff */
[----:B------:R-:W-:-:S06]  /*1200*/  UIMAD UR4, UR8, UR4, UR19 ;  /* 0x00000004080472a4 */ /* 0x000fcc000f8e0213 */
[----:B------:R-:W-:Y:S01]  /*1210*/  IMAD.U32 R88, RZ, RZ, UR4 ;  /* 0x00000004ff587e24 */ /* 0x000fe2000f8e00ff */
[----:B--2---:R-:W-:Y:S06]  /*1220*/  BRA.U UP4, `(.L_x_17) ;  /* 0x0000000104307547 */ /* 0x004fec000b800000 */
[----:B------:R-:W-:Y:S01]  /*1230*/  R2UR UR5, R88 ;  /* 0x00000000580572ca */ /* 0x000fe200000e0000 */
[----:B------:R-:W-:Y:S01]  /*1240*/  UMOV UR7, 0x3 ;  /* 0x0000000300077882 */ /* 0x000fe20000000000 */
[----:B------:R-:W-:-:S11]  /*1250*/  R2UR UR4, R89 ;  /* 0x00000000590472ca */ /* 0x000fd600000e0000 */
[----:B------:R-:W-:-:S04]  /*1260*/  UISETP.NE.AND UP0, UPT, UR5, URZ, UPT ;  /* 0x000000ff0500728c */ /* 0x000fc8000bf05270 */
[----:B------:R-:W-:Y:S02]  /*1270*/  UISETP.LT.U32.OR UP0, UPT, UR4, 0x2, !UP0 ;  /* 0x000000020400788c */ /* 0x000fe4000c701470 */
[----:B------:R-:W-:Y:S02]  /*1280*/  ULOP3.LUT UR4, UR4, 0xfffffffe, URZ, 0xc0, !UPT ;  /* 0xfffffffe04047892 */ /* 0x000fe4000f8ec0ff */
[----:B------:R-:W-:Y:S02]  /*1290*/  USEL UR6, URZ, 0x1, !UP0 ;  /* 0x00000001ff067887 */ /* 0x000fe4000c000000 */
[----:B------:R-:W-:Y:S02]  /*12a0*/  USEL UR5, URZ, 0x2, !UP0 ;  /* 0x00000002ff057887 */ /* 0x000fe4000c000000 */
[----:B------:R-:W-:Y:S02]  /*12b0*/  USHF.L.U32 UR4, UR7, UR4, URZ ;  /* 0x0000000407047299 */ /* 0x000fe400080006ff */
[----:B------:R-:W-:-:S04]  /*12c0*/  UIADD3 UR5, UPT, UPT, UR6, UR5, URZ ;  /* 0x0000000506057290 */ /* 0x000fc8000fffe0ff */
[----:B------:R-:W-:Y:S02]  /*12d0*/  IMAD.U32 R0, RZ, RZ, UR4 ;  /* 0x00000004ff007e24 */ /* 0x000fe4000f8e00ff */
[----:B------:R-:W-:-:S07]  /*12e0*/  IMAD.U32 R2, RZ, RZ, UR5 ;  /* 0x00000005ff027e24 */ /* 0x000fce000f8e00ff */
.L_x_17:
[----:B------:R-:W1:Y:S01]  /*12f0*/  S2UR UR46, SR_CTAID.Z ;  /* 0x00000000002e79c3 */ /* 0x000e620000002700 */
[----:B------:R-:W-:Y:S01]  /*1300*/  UISETP.GE.AND UP0, UPT, UR20, 0x1, UPT ;  /* 0x000000011400788c */ /* 0x000fe2000bf06270 */
[----:B------:R-:W-:-:S08]  /*1310*/  UMOV UR48, UR22 ;  /* 0x0000001600307c82 */ /* 0x000fd00008000000 */
[----:B------:R-:W-:Y:S05]  /*1320*/  BRA.U !UP0, `(.L_x_18) ;  /* 0x0000000108d47547 */ /* 0x000fea000b800000 */
[----:B------:R-:W2:Y:S01]  /*1330*/  LDCU.128 UR12, c[0x0][0xc10] ;  /* 0x00018200ff0c77ac */ /* 0x000ea20008000c00 */
[----:B------:R-:W3:Y:S01]  /*1340*/  LDCU UR21, c[0x0][0xc0c] ;  /* 0x00018180ff1577ac */ /* 0x000ee20008000800 */
[----:B------:R-:W4:Y:S01]  /*1350*/  LDCU UR6, c[0x0][0x370] ;  /* 0x00006e00ff0677ac */ /* 0x000f220008000800 */
[----:B------:R-:W1:Y:S01]  /*1360*/  LDCU UR7, c[0x0][0x374] ;  /* 0x00006e80ff0777ac */ /* 0x000e620008000800 */
[----:B------:R-:W1:Y:S01]  /*1370*/  LDCU UR24, c[0x0][0xc20] ;  /* 0x00018400ff1877ac */ /* 0x000e620008000800 */
[----:B--2---:R-:W-:Y:S02]  /*1380*/  UIMAD.WIDE.U32 UR4, UR22, UR12, URZ ;  /* 0x0000000c160472a5 */ /* 0x004fe4000f8e00ff */
[----:B---3--:R-:W-:Y:S01]  /*1390*/  UISETP.NE.AND UP0, UPT, UR21, 0x1, UPT ;  /* 0x000000011500788c */ /* 0x008fe2000bf05270 */
[----:B------:R-:W2:Y:S01]  /*13a0*/  LDCU.64 UR8, c[0x0][0xc28] ;  /* 0x00018500ff0877ac */ /* 0x000ea20008000a00 */
[----:B----4-:R-:W-:-:S03]  /*13b0*/  UIMAD.WIDE.U32 UR10, UR6, UR12, URZ ;  /* 0x0000000c060a72a5 */ /* 0x010fc6000f8e00ff */
[----:B------:R-:W-:Y:S01]  /*13c0*/  UMOV UR4, UR5 ;  /* 0x0000000500047c82 */ /* 0x000fe20008000000 */
[----:B------:R-:W-:Y:S02]  /*13d0*/  UISETP.NE.AND UP2, UPT, UR20, 0x1, UPT ;  /* 0x000000011400788c */ /* 0x000fe4000bf45270 */
[----:B------:R-:W-:Y:S01]  /*13e0*/  USHF.R.U32.HI UR4, URZ, UR13, UR4 ;  /* 0x0000000dff047299 */ /* 0x000fe20008011604 */
[----:B------:R-:W-:Y:S01]  /*13f0*/  UMOV UR10, UR11 ;  /* 0x0000000b000a7c82 */ /* 0x000fe20008000000 */
[----:B------:R-:W-:Y:S02]  /*1400*/  UIMAD.WIDE.U32 UR16, UR19, UR15, URZ ;  /* 0x0000000f131072a5 */ /* 0x000fe4000f8e00ff */
[----:B------:R-:W-:Y:S02]  /*1410*/  USEL UR5, UR22, UR4, !UP0 ;  /* 0x0000000416057287 */ /* 0x000fe4000c000000 */
[----:B------:R-:W-:Y:S02]  /*1420*/  @UP0 USHF.R.U32.HI UR6, URZ, UR13, UR10 ;  /* 0x0000000dff060299 */ /* 0x000fe4000801160a */
[----:B------:R-:W-:-:S02]  /*1430*/  UISETP.NE.AND UP0, UPT, UR14, 0x1, UPT ;  /* 0x000000010e00788c */ /* 0x000fc4000bf05270 */
[----:B-1----:R-:W-:Y:S02]  /*1440*/  UIMAD.WIDE.U32 UR10, UR7, UR15, URZ ;  /* 0x0000000f070a72a5 */ /* 0x002fe4000f8e00ff */
[----:B--2---:R-:W-:Y:S01]  /*1450*/  UIMAD.WIDE.U32 UR12, UR6, UR8, URZ ;  /* 0x00000008060c72a5 */ /* 0x004fe2000f8e00ff */
[----:B------:R-:W-:Y:S01]  /*1460*/  UMOV UR4, UR17 ;  /* 0x0000001100047c82 */ /* 0x000fe20008000000 */
[----:B------:R-:W-:-:S03]  /*1470*/  UIADD3 UR48, UPT, UPT, -UR5, URZ, URZ ;  /* 0x000000ff05307290 */ /* 0x000fc6000fffe1ff */
[----:B------:R-:W-:Y:S01]  /*1480*/  UMOV UR10, UR11 ;  /* 0x0000000b000a7c82 */ /* 0x000fe20008000000 */
[----:B------:R-:W-:Y:S02]  /*1490*/  USHF.R.U32.HI UR4, URZ, UR24, UR4 ;  /* 0x00000018ff047299 */ /* 0x000fe40008011604 */
[----:B------:R-:W-:Y:S01]  /*14a0*/  @UP0 USHF.R.U32.HI UR7, URZ, UR24, UR10 ;  /* 0x00000018ff070299 */ /* 0x000fe2000801160a */
[----:B------:R-:W-:Y:S01]  /*14b0*/  UMOV UR12, UR13 ;  /* 0x0000000d000c7c82 */ /* 0x000fe20008000000 */
[----:B------:R-:W-:Y:S02]  /*14c0*/  USEL UR4, UR19, UR4, !UP0 ;  /* 0x0000000413047287 */ /* 0x000fe4000c000000 */
[----:B------:R-:W-:Y:S02]  /*14d0*/  UIMAD.WIDE.U32 UR10, UR7, UR8, URZ ;  /* 0x00000008070a72a5 */ /* 0x000fe4000f8e00ff */
[----:B------:R-:W-:Y:S02]  /*14e0*/  @UP2 USHF.R.U32.HI UR6, URZ, UR9, UR12 ;  /* 0x00000009ff062299 */ /* 0x000fe4000801160c */
[----:B------:R-:W-:-:S02]  /*14f0*/  UIMAD.WIDE.U32 UR12, UR4, UR8, URZ ;  /* 0x00000008040c72a5 */ /* 0x000fc4000f8e00ff */
[----:B------:R-:W-:Y:S01]  /*1500*/  UIMAD UR48, UR21, UR48, UR22 ;  /* 0x00000030153072a4 */ /* 0x000fe2000f8e0216 */
[----:B------:R-:W-:Y:S02]  /*1510*/  UMOV UR10, UR11 ;  /* 0x0000000b000a7c82 */ /* 0x000fe40008000000 */
[----:B------:R-:W-:Y:S02]  /*1520*/  @UP2 USHF.R.U32.HI UR7, URZ, UR9, UR10 ;  /* 0x00000009ff072299 */ /* 0x000fe4000801160a */
[----:B------:R-:W-:Y:S02]  /*1530*/  UIMAD UR10, UR6, UR20, URZ ;  /* 0x00000014060a72a4 */ /* 0x000fe4000f8e02ff */
[----:B------:R-:W-:-:S04]  /*1540*/  UIMAD UR7, UR7, UR20, URZ ;  /* 0x00000014070772a4 */ /* 0x000fc8000f8e02ff */
[----:B------:R-:W-:-:S03]  /*1550*/  UISETP.GE.AND UP0, UPT, UR4, UR7, UPT ;  /* 0x000000070400728c */ /* 0x000fc6000bf06270 */
[----:B------:R-:W-:Y:S01]  /*1560*/  UMOV UR7, UR13 ;  /* 0x0000000d00077c82 */ /* 0x000fe20008000000 */
[----:B------:R-:W-:Y:S02]  /*1570*/  UISETP.GE.OR UP0, UPT, UR5, UR10, UP0 ;  /* 0x0000000a0500728c */ /* 0x000fe40008706670 */
[----:B------:R-:W-:Y:S02]  /*1580*/  UIMAD.WIDE.U32 UR10, UR5, UR8, URZ ;  /* 0x00000008050a72a5 */ /* 0x000fe4000f8e00ff */
[----:B------:R-:W-:Y:S02]  /*1590*/  USHF.R.U32.HI UR7, URZ, UR9, UR7 ;  /* 0x00000009ff077299 */ /* 0x000fe40008011607 */
[----:B------:R-:W-:Y:S02]  /*15a0*/  UIADD3 UR10, UPT, UPT, -UR4, URZ, URZ ;  /* 0x000000ff040a7290 */ /* 0x000fe4000fffe1ff */
[----:B------:R-:W-:Y:S02]  /*15b0*/  USEL UR7, UR4, UR7, !UP2 ;  /* 0x0000000704077287 */ /* 0x000fe4000d000000 */
[----:B------:R-:W-:Y:S01]  /*15c0*/  UIMAD UR10, UR14, UR10, UR19 ;  /* 0x0000000a0e0a72a4 */ /* 0x000fe2000f8e0213 */
[----:B------:R-:W-:-:S02]  /*15d0*/  @!UP0 UMOV UR8, UR11 ;  /* 0x0000000b00088c82 */ /* 0x000fc40008000000 */
[----:B------:R-:W-:Y:S02]  /*15e0*/  @!UP0 USHF.R.U32.HI UR8, URZ, UR9, UR8 ;  /* 0x00000009ff088299 */ /* 0x000fe40008011608 */
[----:B------:R-:W-:Y:S02]  /*15f0*/  UIADD3 UR9, UPT, UPT, -UR7, URZ, URZ ;  /* 0x000000ff07097290 */ /* 0x000fe4000fffe1ff */
[----:B------:R-:W-:Y:S02]  /*1600*/  @!UP0 USEL UR8, UR5, UR8, !UP2 ;  /* 0x0000000805088287 */ /* 0x000fe4000d000000 */
[----:B------:R-:W-:Y:S02]  /*1610*/  UIMAD UR9, UR20, UR9, UR4 ;  /* 0x00000009140972a4 */ /* 0x000fe4000f8e0204 */
[----:B------:R-:W-:Y:S02]  /*1620*/  @!UP0 UIADD3 UR7, UPT, UPT, UR7, -UR8, URZ ;  /* 0x8000000807078290 */ /* 0x000fe4000fffe0ff */
[----:B------:R-:W-:-:S02]  /*1630*/  @!UP0 UIMAD UR6, UR9, UR6, UR8 ;  /* 0x00000006090682a4 */ /* 0x000fc4000f8e0208 */
[----:B------:R-:W-:-:S04]  /*1640*/  @!UP0 UIMAD UR4, UR7, UR20, UR5 ;  /* 0x00000014070482a4 */ /* 0x000fc8000f8e0205 */
[----:B------:R-:W-:Y:S01]  /*1650*/  UIMAD UR19, UR4, UR14, UR10 ;  /* 0x0000000e041372a4 */ /* 0x000fe2000f8e020a */
[----:B------:R-:W-:Y:S02]  /*1660*/  @!UP0 UMOV UR5, UR6 ;  /* 0x0000000600058c82 */ /* 0x000fe40008000000 */
[----:B------:R-:W-:-:S12]  /*1670*/  UIMAD UR48, UR5, UR21, UR48 ;  /* 0x00000015053072a4 */ /* 0x000fd8000f8e0230 */
.L_x_18:
[----:B------:R-:W-:-:S09]  /*1680*/  UISETP.NE.AND UP0, UPT, UR25, 0x1, UPT ;  /* 0x000000011900788c */ /* 0x000fd2000bf05270 */
[----:B------:R-:W-:Y:S05]  /*1690*/  BRA.U UP0, `(.L_x_19) ;  /* 0x0000000100407547 */ /* 0x000fea000b800000 */
[----:B------:R-:W2:Y:S01]  /*16a0*/  LDCU.128 UR8, c[0x0][0xc10] ;  /* 0x00018200ff0877ac */ /* 0x000ea20008000c00 */
[----:B------:R-:W3:Y:S01]  /*16b0*/  LDCU UR12, c[0x0][0xc0c] ;  /* 0x00018180ff0c77ac */ /* 0x000ee20008000800 */
[----:B------:R-:W4:Y:S01]  /*16c0*/  LDCU UR13, c[0x0][0xc20] ;  /* 0x00018400ff0d77ac */ /* 0x000f220008000800 */
[----:B--2---:R-:W-:Y:S02]  /*16d0*/  UIMAD.WIDE.U32 UR4, UR48, UR8, URZ ;  /* 0x00000008300472a5 */ /* 0x004fe4000f8e00ff */
[----:B------:R-:W-:Y:S02]  /*16e0*/  UIMAD.WIDE.U32 UR6, UR19, UR11, URZ ;  /* 0x0000000b130672a5 */ /* 0x000fe4000f8e00ff */
[----:B---3--:R-:W-:Y:S02]  /*16f0*/  UISETP.NE.AND UP0, UPT, UR12, 0x1, UPT ;  /* 0x000000010c00788c */ /* 0x008fe4000bf05270 */
[----:B------:R-:W-:-:S03]  /*1700*/  USHF.R.U32.HI UR5, URZ, UR9, UR5 ;  /* 0x00000009ff057299 */ /* 0x000fc60008011605 */
[----:B------:R-:W-:Y:S01]  /*1710*/  UMOV UR4, UR7 ;  /* 0x0000000700047c82 */ /* 0x000fe20008000000 */
[----:B------:R-:W-:Y:S02]  /*1720*/  USEL UR5, UR48, UR5, !UP0 ;  /* 0x0000000530057287 */ /* 0x000fe4000c000000 */
[----:B------:R-:W-:Y:S02]  /*1730*/  UISETP.NE.AND UP0, UPT, UR10, 0x1, UPT ;  /* 0x000000010a00788c */ /* 0x000fe4000bf05270 */
[----:B----4-:R-:W-:-:S04]  /*1740*/  USHF.R.U32.HI UR4, URZ, UR13, UR4 ;  /* 0x0000000dff047299 */ /* 0x010fc80008011604 */
[----:B------:R-:W-:-:S04]  /*1750*/  USEL UR4, UR19, UR4, !UP0 ;  /* 0x0000000413047287 */ /* 0x000fc8000c000000 */
[----:B------:R-:W-:Y:S02]  /*1760*/  UIADD3 UR6, UPT, UPT, -UR4, UR5, URZ ;  /* 0x0000000504067290 */ /* 0x000fe4000fffe1ff */
[----:B------:R-:W-:Y:S02]  /*1770*/  UIADD3 UR4, UPT, UPT, UR4, -UR5, URZ ;  /* 0x8000000504047290 */ /* 0x000fe4000fffe0ff */
[----:B------:R-:W-:Y:S02]  /*1780*/  UIMAD UR19, UR6, UR10, UR19 ;  /* 0x0000000a061372a4 */ /* 0x000fe4000f8e0213 */
[----:B------:R-:W-:-:S12]  /*1790*/  UIMAD UR48, UR4, UR12, UR48 ;  /* 0x0000000c043072a4 */ /* 0x000fd8000f8e0230 */
.L_x_19:
[----:B------:R-:W-:Y:S05]  /*17a0*/  BRA.U !UP6, `(.L_x_20) ;  /* 0x000000010e0c7547 */ /* 0x000fea000b800000 */
[----:B------:R-:W-:Y:S01]  /*17b0*/  UCGABAR_WAIT ;  /* 0x0000000000007dc7 */ /* 0x000fe20008000000 */
[----:B------:R-:W-:Y:S01]  /*17c0*/  CCTL.IVALL ;  /* 0x00000000ff00798f */ /* 0x000fe20002000000 */
[----:B------:R-:W-:Y:S05]  /*17d0*/  BRA `(.L_x_21) ;  /* 0x0000000000047947 */ /* 0x000fea0003800000 */
.L_x_20:
[----:B------:R-:W-:Y:S06]  /*17e0*/  BAR.SYNC.DEFER_BLOCKING 0x0 ;  /* 0x0000000000007b1d */ /* 0x000fec0000010000 */
.L_x_21:
[----:B------:R-:W-:Y:S05]  /*17f0*/  BRA.U UP5, `(.L_x_22) ;  /* 0x0000002505e07547 */ /* 0x000fea000b800000 */
[----:B------:R-:W2:Y:S01]  /*1800*/  LDCU UR5, c[0x0][0x388] ;  /* 0x00007100ff0577ac */ /* 0x000ea20008000800 */
[----:B------:R-:W-:Y:S01]  /*1810*/  PLOP3.LUT P1, PT, PT, PT, UP3, 0x80, 0x8 ;  /* 0x000000000008781c */ /* 0x000fe20003f2f038 */
[----:B------:R-:W-:Y:S01]  /*1820*/  IMAD.MOV.U32 R2, RZ, RZ, RZ ;  /* 0x000000ffff027224 */ /* 0x000fe200078e00ff */
[----:B------:R-:W-:Y:S01]  /*1830*/  ISETP.EQ.OR P2, PT, R3, RZ, P3 ;  /* 0x000000ff0300720c */ /* 0x000fe20001f42670 */
[----:B------:R-:W3:Y:S01]  /*1840*/  LDCU UR8, c[0x0][0x38c] ;  /* 0x00007180ff0877ac */ /* 0x000ee20008000800 */
[----:B------:R-:W-:Y:S01]  /*1850*/  PLOP3.LUT P1, PT, P1, PT, PT, 0x8, 0x80 ;  /* 0x000000000080781c */ /* 0x000fe20000f2e170 */
[----:B------:R-:W4:Y:S01]  /*1860*/  LDCU.64 UR6, c[0x0][0x390] ;  /* 0x00007200ff0677ac */ /* 0x000f220008000a00 */
[----:B------:R-:W-:Y:S02]  /*1870*/  USHF.L.U32 UR54, UR22, 0x6, URZ ;  /* 0x0000000616367899 */ /* 0x000fe400080006ff */
[----:B------:R-:W-:Y:S01]  /*1880*/  UISETP.NE.AND UP1, UPT, UR18, URZ, UPT ;  /* 0x000000ff1200728c */ /* 0x000fe2000bf25270 */
[----:B------:R-:W3:Y:S01]  /*1890*/  LDCU UR53, c[0x0][0x370] ;  /* 0x00006e00ff3577ac */ /* 0x000ee20008000800 */
[----:B--2---:R-:W-:Y:S01]  /*18a0*/  UIADD3 UR5, UPT, UPT, UR5, 0x3f, URZ ;  /* 0x0000003f05057890 */ /* 0x004fe2000fffe0ff */
[----:B-1----:R-:W1:Y:S03]  /*18b0*/  LDCU.64 UR46, c[0x0][0x348] ;  /* 0x00006900ff2e77ac */ /* 0x002e660008000a00 */
[----:B------:R-:W-:-:S02]  /*18c0*/  USHF.R.S32.HI UR4, URZ, 0x1f, UR5 ;  /* 0x0000001fff047899 */ /* 0x000fc40008011405 */
[----:B------:R-:W-:Y:S02]  /*18d0*/  ULOP3.LUT UR54, UR54, 0x40, URZ, 0xc0, !UPT ;  /* 0x0000004036367892 */ /* 0x000fe4000f8ec0ff */
[----:B------:R-:W-:Y:S01]  /*18e0*/  ULEA.HI UR4, UR4, UR5, URZ, 0x6 ;  /* 0x0000000504047291 */ /* 0x000fe2000f8f30ff */
[----:B------:R-:W2:Y:S03]  /*18f0*/  LDCU UR52, c[0x0][0x374] ;  /* 0x00006e80ff3477ac */ /* 0x000ea60008000800 */
[----:B------:R-:W-:Y:S02]  /*1900*/  USHF.R.S32.HI UR4, URZ, 0x6, UR4 ;  /* 0x00000006ff047899 */ /* 0x000fe40008011404 */
[----:B------:R-:W-:Y:S02]  /*1910*/  USEL UR38, UR49, 0x2, UP1 ;  /* 0x0000000231267887 */ /* 0x000fe40008800000 */
[----:B---3--:R-:W-:Y:S01]  /*1920*/  UIMAD UR4, UR4, UR8, URZ ;  /* 0x00000008040472a4 */ /* 0x008fe2000f8e02ff */
[----:B------:R-:W-:Y:S01]  /*1930*/  UMOV UR27, 0x1 ;  /* 0x00000001001b7882 */ /* 0x000fe20000000000 */
[----:B------:R-:W-:-:S02]  /*1940*/  UMOV UR30, URZ ;  /* 0x000000ff001e7c82 */ /* 0x000fc40008000000 */
[----:B----4-:R-:W-:Y:S01]  /*1950*/  UIMAD UR4, UR4, UR6, URZ ;  /* 0x00000006040472a4 */ /* 0x010fe2000f8e02ff */
[----:B------:R-:W-:Y:S01]  /*1960*/  UMOV UR31, URZ ;  /* 0x000000ff001f7c82 */ /* 0x000fe20008000000 */
[----:B------:R-:W-:Y:S02]  /*1970*/  UMOV UR42, URZ ;  /* 0x000000ff002a7c82 */ /* 0x000fe40008000000 */
[----:B------:R-:W-:-:S04]  /*1980*/  UIMAD UR55, UR4, UR7, URZ ;  /* 0x00000007043772a4 */ /* 0x000fc8000f8e02ff */
[----:B------:R-:W-:Y:S02]  /*1990*/  UISETP.NE.AND UP2, UPT, UR55, URZ, UPT ;  /* 0x000000ff3700728c */ /* 0x000fe4000bf45270 */
[----:B------:R-:W-:-:S04]  /*19a0*/  UISETP.LT.U32.AND UP0, UPT, UR55, 0x1a, UPT ;  /* 0x0000001a3700788c */ /* 0x000fc8000bf01070 */
[----:B------:R-:W-:-:S04]  /*19b0*/  USEL UR4, UR55, 0x1a, UP0 ;  /* 0x0000001a37047887 */ /* 0x000fc80008000000 */
[----:B------:R-:W-:Y:S02]  /*19c0*/  UIADD3 UR5, UPT, UPT, UR4, -0x1, URZ ;  /* 0xffffffff04057890 */ /* 0x000fe4000fffe0ff */
[----:B------:R-:W-:Y:S02]  /*19d0*/  @!UP2 UIADD3 UR5, UPT, UPT, UR4, URZ, URZ ;  /* 0x000000ff0405a290 */ /* 0x000fe4000fffe0ff */
[----:B------:R-:W-:Y:S02]  /*19e0*/  UIADD3 UR51, UPT, UPT, UR55, -UR4, URZ ;  /* 0x8000000437337290 */ /* 0x000fe4000fffe0ff */
[----:B-12---:R-:W-:-:S12]  /*19f0*/  UIADD3 UR56, UPT, UPT, UR5, 0x1, URZ ;  /* 0x0000000105387890 */ /* 0x006fd8000fffe0ff */
.L_x_40:
[----:B------:R-:W1:Y:S01]  /*1a00*/  S2UR UR36, SR_CgaCtaId ;  /* 0x00000000002479c3 */ /* 0x000e620000008800 */
[----:B------:R-:W-:Y:S01]  /*1a10*/  UMOV UR4, 0x400 ;  /* 0x0000040000047882 */ /* 0x000fe20000000000 */
[----:B------:R-:W-:Y:S01]  /*1a20*/  MOV R0, UR27 ;  /* 0x0000001b00007c02 */ /* 0x000fe20008000f00 */
[----:B------:R-:W-:Y:S02]  /*1a30*/  UISETP.NE.AND UP0, UPT, UR55, URZ, UPT ;  /* 0x000000ff3700728c */ /* 0x000fe4000bf05270 */
[----:B------:R-:W-:Y:S01]  /*1a40*/  ULEA UR19, UR19, UR54, 0x7 ;  /* 0x0000003613137291 */ /* 0x000fe2000f8e38ff */
[----:B------:R-:W-:Y:S01]  /*1a50*/  SHF.L.U32 R0, R0, 0x1f, RZ ;  /* 0x0000001f00007819 */ /* 0x000fe200000006ff */
[----:B------:R-:W-:Y:S01]  /*1a60*/  UMOV UR28, URZ ;  /* 0x000000ff001c7c82 */ /* 0x000fe20008000000 */
[----:B------:R-:W-:Y:S01]  /*1a70*/  UMOV UR22, URZ ;  /* 0x000000ff00167c82 */ /* 0x000fe20008000000 */
[----:B------:R-:W-:Y:S01]  /*1a80*/  UMOV UR21, URZ ;  /* 0x000000ff00157c82 */ /* 0x000fe20008000000 */
[----:B------:R-:W-:Y:S01]  /*1a90*/  UMOV UR20, URZ ;  /* 0x000000ff00147c82 */ /* 0x000fe20008000000 */
[----:B-1----:R-:W-:-:S04]  /*1aa0*/  ULEA UR36, UR36, UR4, 0x18 ;  /* 0x0000000424247291 */ /* 0x002fc8000f8ec0ff */
[----:B------:R-:W-:-:S09]  /*1ab0*/  ULEA UR4, UR30, UR36, 0x3 ;  /* 0x000000241e047291 */ /* 0x000fd2000f8e18ff */
[----:B------:R1:W2:Y:S01]  /*1ac0*/  SYNCS.PHASECHK.TRANS64.TRYWAIT P0, [UR4+0xd0], R0 ;  /* 0x0000d000ff0075a7 */ /* 0x0002a20008001104 */
[----:B------:R-:W-:-:S04]  /*1ad0*/  ULEA.HI UR4, UR48, UR48, URZ, 0x1 ;  /* 0x0000003030047291 */ /* 0x000fc8000f8f08ff */
[----:B------:R-:W-:-:S04]  /*1ae0*/  USHF.L.U32 UR4, UR4, 0x6, URZ ;  /* 0x0000000604047899 */ /* 0x000fc800080006ff */
[----:B------:R-:W-:Y:S01]  /*1af0*/  ULOP3.LUT UR43, UR54, 0xffffff80, UR4, 0xf8, !UPT ;  /* 0xffffff80362b7892 */ /* 0x000fe2000f8ef804 */
[----:B------:R-:W-:Y:S11]  /*1b00*/  BRA.U !UP0, `(.L_x_23) ;  /* 0x0000000508a87547 */ /* 0x000ff6000b800000 */
[----:B------:R-:W3:Y:S01]  /*1b10*/  LDCU.128 UR12, c[0x0][0x480] ;  /* 0x00009000ff0c77ac */ /* 0x000ee20008000c00 */
[----:B------:R-:W4:Y:S01]  /*1b20*/  LDCU.128 UR8, c[0x0][0x490] ;  /* 0x00009200ff0877ac */ /* 0x000f220008000c00 */
[----:B------:R-:W1:Y:S01]  /*1b30*/  LDCU.64 UR20, c[0x0][0x4c0] ;  /* 0x00009800ff1477ac */ /* 0x000e620008000a00 */
[----:B------:R-:W1:Y:S01]  /*1b40*/  LDCU.64 UR16, c[0x0][0x4f0] ;  /* 0x00009e00ff1077ac */ /* 0x000e620008000a00 */
[----:B------:R-:W1:Y:S01]  /*1b50*/  LDCU UR18, c[0x0][0x4c8] ;  /* 0x00009900ff1277ac */ /* 0x000e620008000800 */
[----:B---3--:R-:W-:Y:S02]  /*1b60*/  UIMAD.WIDE.U32 UR4, UR43, UR13, URZ ;  /* 0x0000000d2b0472a5 */ /* 0x008fe4000f8e00ff */
[----:B------:R-:W-:Y:S02]  /*1b70*/  UISETP.NE.AND UP0, UPT, UR12, 0x1, UPT ;  /* 0x000000010c00788c */ /* 0x000fe4000bf05270 */
[----:B------:R-:W-:Y:S01]  /*1b80*/  USHF.R.U32.HI UR5, URZ, UR14, UR5 ;  /* 0x0000000eff057299 */ /* 0x000fe20008011605 */
[----:B------:R-:W3:Y:S03]  /*1b90*/  LDCU UR48, c[0x0][0x38c] ;  /* 0x00007180ff3077ac */ /* 0x000ee60008000800 */
[----:B------:R-:W-:-:S02]  /*1ba0*/  USEL UR5, UR43, UR5, !UP0 ;  /* 0x000000052b057287 */ /* 0x000fc4000c000000 */
[----:B------:R-:W-:Y:S02]  /*1bb0*/  UISETP.NE.AND UP0, UPT, UR15, 0x1, UPT ;  /* 0x000000010f00788c */ /* 0x000fe4000bf05270 */
[----:B----4-:R-:W-:Y:S01]  /*1bc0*/  UIMAD.WIDE.U32 UR6, UR5, UR8, URZ ;  /* 0x00000008050672a5 */ /* 0x010fe2000f8e00ff */
[----:B------:R-:W4:Y:S01]  /*1bd0*/  LDCU UR8, c[0x0][0x4a0] ;  /* 0x00009400ff0877ac */ /* 0x000f220008000800 */
[----:B------:R-:W1:Y:S05]  /*1be0*/  LDCU UR23, c[0x0][0x4cc] ;  /* 0x00009980ff1777ac */ /* 0x000e6a0008000800 */
[----:B------:R-:W-:Y:S01]  /*1bf0*/  UMOV UR4, UR7 ;  /* 0x0000000700047c82 */ /* 0x000fe20008000000 */
[----:B------:R-:W1:Y:S01]  /*1c00*/  LDCU.64 UR40, c[0x0][0x390] ;  /* 0x00007200ff2877ac */ /* 0x000e620008000a00 */
[----:B------:R-:W-:Y:S01]  /*1c10*/  USHF.R.U32.HI UR4, URZ, UR9, UR4 ;  /* 0x00000009ff047299 */ /* 0x000fe20008011604 */
[----:B------:R-:W1:Y:S03]  /*1c20*/  LDCU UR9, c[0x0][0x4ec] ;  /* 0x00009d80ff0977ac */ /* 0x000e660008000800 */
[----:B------:R-:W-:-:S02]  /*1c30*/  USEL UR4, UR5, UR4, !UP0 ;  /* 0x0000000405047287 */ /* 0x000fc4000c000000 */
[----:B------:R-:W-:Y:S02]  /*1c40*/  UISETP.NE.AND UP0, UPT, UR10, 0x1, UPT ;  /* 0x000000010a00788c */ /* 0x000fe4000bf05270 */
[----:B------:R-:W-:Y:S01]  /*1c50*/  UIMAD.WIDE.U32 UR6, UR4, UR11, URZ ;  /* 0x0000000b040672a5 */ /* 0x000fe2000f8e00ff */
[----:B------:R-:W1:Y:S01]  /*1c60*/  LDCU.64 UR24, c[0x0][0x4d0] ;  /* 0x00009a00ff1877ac */ /* 0x000e620008000a00 */
[----:B------:R-:W-:-:S05]  /*1c70*/  UIADD3 UR42, UPT, UPT, UR56, UR31, URZ ;  /* 0x0000001f382a7290 */ /* 0x000fca000fffe0ff */
[----:B------:R-:W-:Y:S01]  /*1c80*/  UMOV UR6, UR7 ;  /* 0x0000000700067c82 */ /* 0x000fe20008000000 */
[----:B------:R-:W-:Y:S02]  /*1c90*/  UIADD3 UR7, UPT, UPT, -UR4, URZ, URZ ;  /* 0x000000ff04077290 */ /* 0x000fe4000fffe1ff */
[----:B----4-:R-:W-:Y:S02]  /*1ca0*/  USHF.R.U32.HI UR6, URZ, UR8, UR6 ;  /* 0x00000008ff067299 */ /* 0x010fe40008011606 */
[----:B------:R-:W-:Y:S02]  /*1cb0*/  UIADD3 UR8, UPT, UPT, -UR5, URZ, URZ ;  /* 0x000000ff05087290 */ /* 0x000fe4000fffe1ff */
[----:B------:R-:W-:Y:S02]  /*1cc0*/  USEL UR14, UR4, UR6, !UP0 ;  /* 0x00000006040e7287 */ /* 0x000fe4000c000000 */
[----:B------:R-:W-:Y:S02]  /*1cd0*/  UIMAD UR7, UR15, UR7, UR5 ;  /* 0x000000070f0772a4 */ /* 0x000fe4000f8e0205 */
[----:B------:R-:W-:-:S02]  /*1ce0*/  UIADD3 UR6, UPT, UPT, -UR14, URZ, URZ ;  /* 0x000000ff0e067290 */ /* 0x000fc4000fffe1ff */
[----:B------:R-:W-:Y:S02]  /*1cf0*/  UIMAD UR8, UR12, UR8, UR43 ;  /* 0x000000080c0872a4 */ /* 0x000fe4000f8e022b */
[----:B------:R-:W-:Y:S02]  /*1d00*/  UIMAD UR13, UR10, UR6, UR4 ;  /* 0x000000060a0d72a4 */ /* 0x000fe4000f8e0204 */
[----:B-1----:R-:W-:Y:S02]  /*1d10*/  UIMAD UR11, UR8, UR20, UR9 ;  /* 0x00000014080b72a4 */ /* 0x002fe4000f8e0209 */
[----:B------:R-:W-:Y:S01]  /*1d20*/  UIMAD UR12, UR7, UR21, UR16 ;  /* 0x00000015070c72a4 */ /* 0x000fe2000f8e0210 */
[----:B------:R-:W1:Y:S02]  /*1d30*/  LDCU.64 UR4, c[0x0][0x4f8] ;  /* 0x00009f00ff0477ac */ /* 0x000e640008000a00 */
[----:B------:R-:W4:Y:S01]  /*1d40*/  LDCU UR6, c[0x0][0x500] ;  /* 0x0000a000ff0677ac */ /* 0x000f220008000800 */
[----:B------:R-:W-:Y:S01]  /*1d50*/  UIMAD UR13, UR13, UR18, UR17 ;  /* 0x000000120d0d72a4 */ /* 0x000fe2000f8e0211 */
[----:B------:R-:W-:Y:S01]  /*1d60*/  UMOV UR28, URZ ;  /* 0x000000ff001c7c82 */ /* 0x000fe20008000000 */
[----:B------:R-:W-:Y:S01]  /*1d70*/  UMOV UR7, UR30 ;  /* 0x0000001e00077c82 */ /* 0x000fe20008000000 */
[----:B------:R-:W-:Y:S01]  /*1d80*/  UMOV UR20, URZ ;  /* 0x000000ff00147c82 */ /* 0x000fe20008000000 */
[----:B------:R-:W-:Y:S01]  /*1d90*/  UMOV UR21, URZ ;  /* 0x000000ff00157c82 */ /* 0x000fe20008000000 */
[----:B---3--:R-:W-:-:S07]  /*1da0*/  UMOV UR22, URZ ;  /* 0x000000ff00167c82 */ /* 0x008fce0008000000 */
.L_x_29:
[----:B------:R-:W-:Y:S01]  /*1db0*/  @!P3 MOV R3, 0x4000 ;  /* 0x000040000003b802 */ /* 0x000fe20000000f00 */
[----:B------:R-:W-:Y:S01]  /*1dc0*/  ULEA UR9, UR7, UR36, 0x3 ;  /* 0x0000002407097291 */ /* 0x000fe2000f8e18ff */
[----:B-12---:R-:W-:Y:S11]  /*1dd0*/  @P0 BRA `(.L_x_24) ;  /* 0x0000000000100947 */ /* 0x006ff60003800000 */
[----:B------:R-:W-:Y:S04]  /*1de0*/  MOV R0, UR27 ;  /* 0x0000001b00007c02 */ /* 0x000fe80008000f00 */
[----:B------:R-:W-:Y:S04]  /*1df0*/  SHF.L.U32 R5, R0, 0x1f, RZ ;  /* 0x0000001f00057819 */ /* 0x000fe800000006ff */
[----:B------:R-:W2:Y:S02]  /*1e00*/  SYNCS.PHASECHK.TRANS64.TRYWAIT P0, [UR9+0xd0], R5 ;  /* 0x0000d005ff0075a7 */ /* 0x000ea40008001109 */
[----:B--2---:R-:W-:Y:S05]  /*1e10*/  @!P0 BRA `(.L_x_25) ;  /* 0x0000007400848947 */ /* 0x004fea0003800000 */
.L_x_24:
[----:B------:R3:W-:Y:S01]  /*1e20*/  @!P3 SYNCS.ARRIVE.TRANS64 RZ, [UR9], R3 ;  /* 0x00000003ffffb9a7 */ /* 0x0007e20008000009 */
[----:B------:R-:W-:Y:S04]  /*1e30*/  ULOP3.LUT UR8, UR38, 0x2, URZ, 0xfc, !UPT ;  /* 0x0000000226087892 */ /* 0x000fe8000f8efcff */
[----:B------:R-:W-:Y:S09]  /*1e40*/  UISETP.NE.AND UP0, UPT, UR8, 0x2, UPT ;  /* 0x000000020800788c */ /* 0x000ff2000bf05270 */
[----:B------:R-:W-:Y:S05]  /*1e50*/  BRA.U UP0, `(.L_x_26) ;  /* 0x0000000100047547 */ /* 0x000fea000b800000 */
[----:B-1--4-:R-:W-:Y:S05]  /*1e60*/  BPT.TRAP 0x1 ;  /* 0x000000040000795c */ /* 0x012fea0000300000 */
.L_x_26:
[----:B------:R-:W-:Y:S04]  /*1e70*/  BSSY.RECONVERGENT B0, `(.L_x_27) ;  /* 0x0000003000007945 */ /* 0x000fe80003800200 */
[----:B------:R-:W-:Y:S05]  /*1e80*/  @P2 BRA `(.L_x_28) ;  /* 0x0000000000042947 */ /* 0x000fea0003800000 */
[----:B-1--4-:R-:W-:Y:S05]  /*1e90*/  BPT.TRAP 0x1 ;  /* 0x000000040000795c */ /* 0x012fea0000300000 */
.L_x_28:
[----:B-1--4-:R-:W-:Y:S05]  /*1ea0*/  BSYNC.RECONVERGENT B0 ;  /* 0x0000000000007941 */ /* 0x012fea0003800200 */
.L_x_27:
[----:B------:R-:W-:Y:S02]  /*1eb0*/  UIADD3 UR8, UPT, UPT, UR7, 0x1, URZ ;  /* 0x0000000107087890 */ /* 0x000fe4000fffe0ff */
[----:B------:R-:W-:Y:S02]  /*1ec0*/  UIMAD UR15, UR20, UR23, UR4 ;  /* 0x00000017140f72a4 */ /* 0x000fe4000f8e0204 */
[----:B------:R-:W-:Y:S02]  /*1ed0*/  UISETP.NE.AND UP0, UPT, UR8, 0x1a, UPT ;  /* 0x0000001a0800788c */ /* 0x000fe4000bf05270 */
[----:B------:R-:W-:Y:S02]  /*1ee0*/  ULEA UR16, UR7, UR36, 0xc ;  /* 0x0000002407107291 */ /* 0x000fe4000f8e60ff */
[----:B------:R-:W-:Y:S02]  /*1ef0*/  USEL UR10, URZ, 0x1, UP0 ;  /* 0x00000001ff0a7887 */ /* 0x000fe40008000000 */
[----:B------:R-:W-:Y:S02]  /*1f00*/  USEL UR30, UR8, URZ, UP0 ;  /* 0x000000ff081e7287 */ /* 0x000fe40008000000 */
[----:B------:R-:W-:Y:S02]  /*1f10*/  ULOP3.LUT UR27, UR27, UR10, URZ, 0x3c, !UPT ;  /* 0x0000000a1b1b7292 */ /* 0x000fe4000f8e3cff */
[----:B------:R-:W-:Y:S02]  /*1f20*/  ULEA UR8, UR30, UR36, 0x3 ;  /* 0x000000241e087291 */ /* 0x000fe4000f8e18ff */
[----:B------:R-:W-:Y:S02]  /*1f30*/  UIADD3 UR34, UP0, UPT, UR46, 0x80, URZ ;  /* 0x000000802e227890 */ /* 0x000fe4000ff1e0ff */
[----:B------:R-:W-:Y:S01]  /*1f40*/  ULOP3.LUT UR9, UR9, 0xfefffff8, URZ, 0xc0, !UPT ;  /* 0xfefffff809097892 */ /* 0x000fe2000f8ec0ff */
[----:B--2---:R-:W-:Y:S01]  /*1f50*/  MOV R0, UR27 ;  /* 0x0000001b00007c02 */ /* 0x004fe20008000f00 */
[----:B------:R-:W-:Y:S02]  /*1f60*/  USHF.L.U32 UR10, UR28, 0x6, URZ ;  /* 0x000000061c0a7899 */ /* 0x000fe400080006ff */
[----:B------:R-:W-:Y:S01]  /*1f70*/  UIADD3.X UR35, UPT, UPT, URZ, UR47, URZ, UP0, !UPT ;  /* 0x0000002fff237290 */ /* 0x000fe200087fe4ff */
[----:B---3--:R-:W-:Y:S01]  /*1f80*/  SHF.L.U32 R3, R0, 0x1f, RZ ;  /* 0x0000001f00037819 */ /* 0x008fe200000006ff */
[----:B------:R-:W-:Y:S02]  /*1f90*/  UIADD3 UR32, UP3, UPT, UR46, 0x200, URZ ;  /* 0x000002002e207890 */ /* 0x000fe4000ff7e0ff */
[----:B------:R-:W-:Y:S01]  /*1fa0*/  UIADD3 UR37, UPT, UPT, UR20, 0x1, URZ ;  /* 0x0000000114257890 */ /* 0x000fe2000fffe0ff */
[----:B------:R3:W1:Y:S01]  /*1fb0*/  SYNCS.PHASECHK.TRANS64.TRYWAIT P0, [UR8+0xd0], R3 ;  /* 0x0000d003ff0075a7 */ /* 0x0006620008001108 */
[----:B------:R-:W-:Y:S02]  /*1fc0*/  UIMAD UR8, UR21, UR24, UR5 ;  /* 0x00000018150872a4 */ /* 0x000fe4000f8e0205 */
[----:B------:R-:W-:Y:S02]  /*1fd0*/  UIMAD UR7, UR22, UR25, UR6 ;  /* 0x00000019160772a4 */ /* 0x000fe4000f8e0206 */
[----:B------:R-:W-:Y:S02]  /*1fe0*/  ULEA UR15, UR8, UR15, 0x5 ;  /* 0x0000000f080f7291 */ /* 0x000fe4000f8e28ff */
[----:B------:R-:W-:Y:S02]  /*1ff0*/  UIADD3 UR8, UPT, UPT, UR16, 0x4400, URZ ;  /* 0x0000440010087890 */ /* 0x000fe4000fffe0ff */
[----:B------:R-:W-:Y:S02]  /*2000*/  ULEA UR7, UR7, UR15, 0xa ;  /* 0x0000000f07077291 */ /* 0x000fe4000f8e50ff */
[----:B------:R-:W-:Y:S02]  /*2010*/  UIADD3.X UR33, UPT, UPT, URZ, UR47, URZ, UP3, !UPT ;  /* 0x0000002fff217290 */ /* 0x000fe40009ffe4ff */
[----:B------:R-:W-:Y:S02]  /*2020*/  UPRMT UR7, UR7, 0x5410, URZ ;  /* 0x0000541007077896 */ /* 0x000fe400080000ff */
[----:B------:R-:W-:Y:S02]  /*2030*/  UIADD3 UR16, UPT, UPT, UR16, 0x1e400, URZ ;  /* 0x0001e40010107890 */ /* 0x000fe4000fffe0ff */
[----:B------:R-:W-:Y:S02]  /*2040*/  UISETP.NE.AND UP2, UPT, UR37, UR48, UPT ;  /* 0x000000302500728c */ /* 0x000fe4000bf45270 */
[----:B------:R-:W-:Y:S02]  /*2050*/  UIADD3 UR29, UPT, UPT, UR21, 0x1, URZ ;  /* 0x00000001151d7890 */ /* 0x000fe4000fffe0ff */
[----:B------:R-:W-:Y:S02]  /*2060*/  UIADD3 UR26, UPT, UPT, UR22, 0x1, URZ ;  /* 0x00000001161a7890 */ /* 0x000fe4000fffe0ff */
[----:B------:R-:W-:Y:S01]  /*2070*/  UIADD3 UR31, UPT, UPT, UR31, 0x1, URZ ;  /* 0x000000011f1f7890 */ /* 0x000fe2000fffe0ff */
[----:B------:R-:W-:Y:S01]  /*2080*/  UMOV UR44, 0x0 ;  /* 0x00000000002c7882 */ /* 0x000fe20000000000 */
[----:B------:R-:W-:Y:S01]  /*2090*/  UMOV UR45, 0x10000000 ;  /* 0x10000000002d7882 */ /* 0x000fe20000000000 */
[----:B------:R-:W-:Y:S02]  /*20a0*/  UMOV UR17, UR9 ;  /* 0x0000000900117c82 */ /* 0x000fe40008000000 */
[----:B------:R-:W-:Y:S01]  /*20b0*/  @UP2 UIADD3 UR29, UPT, UPT, UR21, URZ, URZ ;  /* 0x000000ff151d2290 */ /* 0x000fe2000fffe0ff */
[----:B------:R2:W-:Y:S01]  /*20c0*/  UTMALDG.5D.IM2COL.2CTA [UR8], [UR34], UR7, desc[UR44] ;  /* 0x00002c08220073b4 */ /* 0x0005e20008261007 */
[----:B------:R-:W-:Y:S02]  /*20d0*/  UMOV UR18, UR10 ;  /* 0x0000000a00127c82 */ /* 0x000fe40008000000 */
[----:B------:R-:W-:Y:S01]  /*20e0*/  UISETP.NE.AND UP1, UPT, UR29, UR40, UPT ;  /* 0x000000281d00728c */ /* 0x000fe2000bf25270 */
[----:B------:R4:W-:Y:S10]  /*20f0*/  UTMALDG.5D.2CTA [UR16], [UR32], desc[UR44] ;  /* 0x00002c10200075b4 */ /* 0x0009f40008221000 */
[----:B------:R-:W-:Y:S04]  /*2100*/  @UP1 UIADD3 UR26, UPT, UPT, UR22, URZ, URZ ;  /* 0x000000ff161a1290 */ /* 0x000fe8000fffe0ff */
[----:B------:R-:W-:Y:S02]  /*2110*/  UISETP.NE.AND UP0, UPT, UR26, UR41, UPT ;  /* 0x000000291a00728c */ /* 0x000fe4000bf05270 */
[----:B--2---:R-:W-:Y:S09]  /*2120*/  UIADD3 UR8, UPT, UPT, UR28, 0x1, URZ ;  /* 0x000000011c087890 */ /* 0x004ff2000fffe0ff */
[----:B------:R-:W-:Y:S01]  /*2130*/  @UP0 UIADD3 UR8, UPT, UPT, UR28, URZ, URZ ;  /* 0x000000ff1c080290 */ /* 0x000fe2000fffe0ff */
[----:B------:R-:W-:Y:S01]  /*2140*/  UMOV UR7, UR30 ;  /* 0x0000001e00077c82 */ /* 0x000fe20008000000 */
[----:B----4-:R-:W-:Y:S02]  /*2150*/  USEL UR22, UR26, URZ, UP0 ;  /* 0x000000ff1a167287 */ /* 0x010fe40008000000 */
[----:B------:R-:W-:Y:S02]  /*2160*/  UISETP.NE.AND UP0, UPT, UR31, UR42, UPT ;  /* 0x0000002a1f00728c */ /* 0x000fe4000bf05270 */
[----:B------:R-:W-:Y:S02]  /*2170*/  USEL UR20, UR37, URZ, UP2 ;  /* 0x000000ff25147287 */ /* 0x000fe40009000000 */
[----:B------:R-:W-:Y:S01]  /*2180*/  USEL UR21, UR29, URZ, UP1 ;  /* 0x000000ff1d157287 */ /* 0x000fe20008800000 */
[----:B------:R-:W-:Y:S04]  /*2190*/  UMOV UR28, UR8 ;  /* 0x00000008001c7c82 */ /* 0x000fe80008000000 */
[----:B---3--:R-:W-:Y:S07]  /*21a0*/  BRA.U UP0, `(.L_x_29) ;  /* 0xfffffffd00007547 */ /* 0x008fee000b83ffff */
.L_x_23:
[----:B------:R-:W-:Y:S01]  /*21b0*/  ULEA UR4, UR30, UR36, 0x3 ;  /* 0x000000241e047291 */ /* 0x000fe2000f8e18ff */
[----:B-1----:R-:W-:Y:S01]  /*21c0*/  MOV R0, UR27 ;  /* 0x0000001b00007c02 */ /* 0x002fe20008000f00 */
[----:B------:R-:W-:Y:S01]  /*21d0*/  @!P1 SYNCS.ARRIVE.TRANS64.A1T0 RZ, [UR36+0x1c8], RZ ;  /* 0x0001c8ffffff99a7 */ /* 0x000fe20008100024 */
[----:B------:R-:W-:Y:S02]  /*21e0*/  UISETP.GE.AND UP0, UPT, UR51, 0x1, UPT ;  /* 0x000000013300788c */ /* 0x000fe4000bf06270 */
[----:B------:R-:W-:-:S04]  /*21f0*/  SHF.L.U32 R0, R0, 0x1f, RZ ;  /* 0x0000001f00007819 */ /* 0x000fc800000006ff */
[----:B--2---:R1:W2:Y:S03]  /*2200*/  SYNCS.PHASECHK.TRANS64.TRYWAIT P0, [UR4+0xd0], R0 ;  /* 0x0000d000ff0075a7 */ /* 0x0042a60008001104 */
[----:B------:R-:W-:Y:S05]  /*2210*/  BRA.U !UP0, `(.L_x_30) ;  /* 0x0000000508a07547 */ /* 0x000fea000b800000 */
[----:B------:R-:W3:Y:S01]  /*2220*/  LDCU.128 UR8, c[0x0][0x480] ;  /* 0x00009000ff0877ac */ /* 0x000ee20008000c00 */
[----:B------:R-:W4:Y:S01]  /*2230*/  LDCU.128 UR32, c[0x0][0x490] ;  /* 0x00009200ff2077ac */ /* 0x000f220008000c00 */
[----:B------:R-:W1:Y:S01]  /*2240*/  LDCU UR13, c[0x0][0x4c8] ;  /* 0x00009900ff0d77ac */ /* 0x000e620008000800 */
        /* <DEDUP_REMOVED lines=10> */
[----:B------:R-:W1:Y:S05]  /*22f0*/  LDCU.64 UR40, c[0x0][0x390] ;  /* 0x00007200ff2877ac */ /* 0x000e6a0008000a00 */
[----:B------:R-:W-:Y:S01]  /*2300*/  UMOV UR4, UR7 ;  /* 0x0000000700047c82 */ /* 0x000fe20008000000 */
[----:B------:R-:W1:Y:S01]  /*2310*/  LDCU.64 UR24, c[0x0][0x4d0] ;  /* 0x00009a00ff1877ac */ /* 0x000e620008000a00 */
[----:B------:R-:W-:Y:S01]  /*2320*/  USHF.R.U32.HI UR4, URZ, UR33, UR4 ;  /* 0x00000021ff047299 */ /* 0x000fe20008011604 */
[----:B------:R-:W4:Y:S03]  /*2330*/  LDCU.64 UR32, c[0x0][0x4c0] ;  /* 0x00009800ff2077ac */ /* 0x000f260008000a00 */
[----:B------:R-:W-:-:S02]  /*2340*/  USEL UR4, UR5, UR4, !UP0 ;  /* 0x0000000405047287 */ /* 0x000fc4000c000000 */
[----:B------:R-:W-:Y:S02]  /*2350*/  UISETP.NE.AND UP0, UPT, UR34, 0x1, UPT ;  /* 0x000000012200788c */ /* 0x000fe4000bf05270 */
[----:B------:R-:W-:Y:S02]  /*2360*/  UIMAD.WIDE.U32 UR6, UR4, UR35, URZ ;  /* 0x00000023040672a5 */ /* 0x000fe4000f8e00ff */
[----:B------:R-:W-:Y:S01]  /*2370*/  UIADD3 UR42, UPT, UPT, UR51, UR42, URZ ;  /* 0x0000002a332a7290 */ /* 0x000fe2000fffe0ff */
[----:B------:R-:W-:-:S04]  /*2380*/  UMOV UR37, UR51 ;  /* 0x0000003300257c82 */ /* 0x000fc80008000000 */
[----:B------:R-:W-:Y:S01]  /*2390*/  UMOV UR6, UR7 ;  /* 0x0000000700067c82 */ /* 0x000fe20008000000 */
[----:B------:R-:W-:Y:S02]  /*23a0*/  UIADD3 UR7, UPT, UPT, -UR5, URZ, URZ ;  /* 0x000000ff05077290 */ /* 0x000fe4000fffe1ff */
[----:B---3--:R-:W-:Y:S02]  /*23b0*/  USHF.R.U32.HI UR6, URZ, UR9, UR6 ;  /* 0x00000009ff067299 */ /* 0x008fe40008011606 */
[----:B------:R-:W-:Y:S02]  /*23c0*/  UIMAD UR7, UR8, UR7, UR43 ;  /* 0x00000007080772a4 */ /* 0x000fe4000f8e022b */
[----:B------:R-:W-:Y:S02]  /*23d0*/  USEL UR14, UR4, UR6, !UP0 ;  /* 0x00000006040e7287 */ /* 0x000fe4000c000000 */
[----:B------:R-:W-:Y:S02]  /*23e0*/  UIADD3 UR6, UPT, UPT, -UR4, URZ, URZ ;  /* 0x000000ff04067290 */ /* 0x000fe4000fffe1ff */
[----:B------:R-:W-:-:S02]  /*23f0*/  UIADD3 UR9, UPT, UPT, -UR14, URZ, URZ ;  /* 0x000000ff0e097290 */ /* 0x000fc4000fffe1ff */
[----:B------:R-:W-:Y:S02]  /*2400*/  UIMAD UR12, UR11, UR6, UR5 ;  /* 0x000000060b0c72a4 */ /* 0x000fe4000f8e0205 */
[----:B------:R-:W-:Y:S02]  /*2410*/  UIMAD UR9, UR34, UR9, UR4 ;  /* 0x00000009220972a4 */ /* 0x000fe4000f8e0204 */
[----:B----4-:R-:W-:Y:S01]  /*2420*/  UIMAD UR11, UR7, UR32, UR10 ;  /* 0x00000020070b72a4 */ /* 0x010fe2000f8e020a */
[----:B------:R-:W3:Y:S02]  /*2430*/  LDCU UR43, c[0x0][0x38c] ;  /* 0x00007180ff2b77ac */ /* 0x000ee40008000800 */
[----:B------:R-:W4:Y:S01]  /*2440*/  LDCU UR6, c[0x0][0x500] ;  /* 0x0000a000ff0677ac */ /* 0x000f220008000800 */
[----:B------:R-:W2:Y:S01]  /*2450*/  LDCU.64 UR4, c[0x0][0x4f8] ;  /* 0x00009f00ff0477ac */ /* 0x000ea20008000a00 */
[----:B-1----:R-:W-:Y:S02]  /*2460*/  UIMAD UR12, UR12, UR33, UR16 ;  /* 0x000000210c0c72a4 */ /* 0x002fe4000f8e0210 */
[----:B------:R-:W-:Y:S01]  /*2470*/  UIMAD UR13, UR9, UR13, UR17 ;  /* 0x0000000d090d72a4 */ /* 0x000fe2000f8e0211 */
[----:B------:R-:W-:-:S11]  /*2480*/  UMOV UR7, UR30 ;  /* 0x0000001e00077c82 */ /* 0x000fd60008000000 */
.L_x_36:
[----:B------:R-:W-:Y:S01]  /*2490*/  @!P3 MOV R3, 0x4000 ;  /* 0x000040000003b802 */ /* 0x000fe20000000f00 */
[----:B------:R-:W-:Y:S01]  /*24a0*/  ULEA UR9, UR7, UR36, 0x3 ;  /* 0x0000002407097291 */ /* 0x000fe2000f8e18ff */
[----:B--2---:R-:W-:Y:S11]  /*24b0*/  @P0 BRA `(.L_x_31) ;  /* 0x0000000000100947 */ /* 0x004ff60003800000 */
[----:B------:R-:W-:Y:S04]  /*24c0*/  MOV R0, UR27 ;  /* 0x0000001b00007c02 */ /* 0x000fe80008000f00 */
[----:B------:R-:W-:Y:S04]  /*24d0*/  SHF.L.U32 R5, R0, 0x1f, RZ ;  /* 0x0000001f00057819 */ /* 0x000fe800000006ff */
[----:B------:R-:W1:Y:S02]  /*24e0*/  SYNCS.PHASECHK.TRANS64.TRYWAIT P0, [UR9+0xd0], R5 ;  /* 0x0000d005ff0075a7 */ /* 0x000e640008001109 */
[----:B-1----:R-:W-:Y:S05]  /*24f0*/  @!P0 BRA `(.L_x_32) ;  /* 0x0000006c00e48947 */ /* 0x002fea0003800000 */
.L_x_31:
[----:B------:R2:W-:Y:S01]  /*2500*/  @!P3 SYNCS.ARRIVE.TRANS64 RZ, [UR9], R3 ;  /* 0x00000003ffffb9a7 */ /* 0x0005e20008000009 */
[----:B------:R-:W-:Y:S04]  /*2510*/  ULOP3.LUT UR8, UR38, 0x2, URZ, 0xfc, !UPT ;  /* 0x0000000226087892 */ /* 0x000fe8000f8efcff */
[----:B------:R-:W-:Y:S09]  /*2520*/  UISETP.NE.AND UP0, UPT, UR8, 0x2, UPT ;  /* 0x000000020800788c */ /* 0x000ff2000bf05270 */
[----:B------:R-:W-:Y:S05]  /*2530*/  BRA.U UP0, `(.L_x_33) ;  /* 0x0000000100047547 */ /* 0x000fea000b800000 */
[----:B---34-:R-:W-:Y:S05]  /*2540*/  BPT.TRAP 0x1 ;  /* 0x000000040000795c */ /* 0x018fea0000300000 */
.L_x_33:
[----:B------:R-:W-:Y:S04]  /*2550*/  BSSY.RECONVERGENT B0, `(.L_x_34) ;  /* 0x0000003000007945 */ /* 0x000fe80003800200 */
[----:B------:R-:W-:Y:S05]  /*2560*/  @P2 BRA `(.L_x_35) ;  /* 0x0000000000042947 */ /* 0x000fea0003800000 */
[----:B---34-:R-:W-:Y:S05]  /*2570*/  BPT.TRAP 0x1 ;  /* 0x000000040000795c */ /* 0x018fea0000300000 */
.L_x_35:
[----:B---34-:R-:W-:Y:S05]  /*2580*/  BSYNC.RECONVERGENT B0 ;  /* 0x0000000000007941 */ /* 0x018fea0003800200 */
.L_x_34:
[----:B------:R-:W-:Y:S02]  /*2590*/  UIADD3 UR8, UPT, UPT, UR7, 0x1, URZ ;  /* 0x0000000107087890 */ /* 0x000fe4000fffe0ff */
[----:B------:R-:W-:Y:S02]  /*25a0*/  UIMAD UR16, UR20, UR23, UR4 ;  /* 0x00000017141072a4 */ /* 0x000fe4000f8e0204 */
[----:B------:R-:W-:Y:S02]  /*25b0*/  UISETP.NE.AND UP0, UPT, UR8, 0x1a, UPT ;  /* 0x0000001a0800788c */ /* 0x000fe4000bf05270 */
[----:B------:R-:W-:Y:S02]  /*25c0*/  UIMAD UR15, UR21, UR24, UR5 ;  /* 0x00000018150f72a4 */ /* 0x000fe4000f8e0205 */
[----:B------:R-:W-:Y:S02]  /*25d0*/  USEL UR10, URZ, 0x1, UP0 ;  /* 0x00000001ff0a7887 */ /* 0x000fe40008000000 */
[----:B------:R-:W-:Y:S02]  /*25e0*/  USEL UR30, UR8, URZ, UP0 ;  /* 0x000000ff081e7287 */ /* 0x000fe40008000000 */
[----:B------:R-:W-:Y:S02]  /*25f0*/  ULOP3.LUT UR27, UR27, UR10, URZ, 0x3c, !UPT ;  /* 0x0000000a1b1b7292 */ /* 0x000fe4000f8e3cff */
[----:B------:R-:W-:Y:S02]  /*2600*/  ULEA UR8, UR30, UR36, 0x3 ;  /* 0x000000241e087291 */ /* 0x000fe4000f8e18ff */
[----:B------:R-:W-:Y:S02]  /*2610*/  ULEA UR17, UR7, UR36, 0xc ;  /* 0x0000002407117291 */ /* 0x000fe4000f8e60ff */
[----:B------:R-:W-:Y:S01]  /*2620*/  UIMAD UR7, UR22, UR25, UR6 ;  /* 0x00000019160772a4 */ /* 0x000fe2000f8e0206 */
[----:B-1----:R-:W-:Y:S01]  /*2630*/  MOV R0, UR27 ;  /* 0x0000001b00007c02 */ /* 0x002fe20008000f00 */
[----:B------:R-:W-:Y:S02]  /*2640*/  ULEA UR15, UR15, UR16, 0x5 ;  /* 0x000000100f0f7291 */ /* 0x000fe4000f8e28ff */
[----:B------:R-:W-:Y:S01]  /*2650*/  UIADD3 UR34, UP0, UPT, UR46, 0x80, URZ ;  /* 0x000000802e227890 */ /* 0x000fe2000ff1e0ff */
[----:B--2---:R-:W-:Y:S01]  /*2660*/  SHF.L.U32 R3, R0, 0x1f, RZ ;  /* 0x0000001f00037819 */ /* 0x004fe200000006ff */
[----:B------:R-:W-:Y:S02]  /*2670*/  ULEA UR7, UR7, UR15, 0xa ;  /* 0x0000000f07077291 */ /* 0x000fe4000f8e50ff */
[----:B------:R-:W-:Y:S01]  /*2680*/  ULOP3.LUT UR9, UR9, 0xfefffff8, URZ, 0xc0, !UPT ;  /* 0xfefffff809097892 */ /* 0x000fe2000f8ec0ff */
[----:B------:R1:W2:Y:S01]  /*2690*/  SYNCS.PHASECHK.TRANS64.TRYWAIT P0, [UR8+0xd0], R3 ;  /* 0x0000d003ff0075a7 */ /* 0x0002a20008001108 */
[----:B------:R-:W-:Y:S02]  /*26a0*/  USHF.L.U32 UR10, UR28, 0x6, URZ ;  /* 0x000000061c0a7899 */ /* 0x000fe400080006ff */
[----:B------:R-:W-:Y:S02]  /*26b0*/  UIADD3.X UR35, UPT, UPT, URZ, UR47, URZ, UP0, !UPT ;  /* 0x0000002fff237290 */ /* 0x000fe400087fe4ff */
[----:B------:R-:W-:Y:S02]  /*26c0*/  UIADD3 UR8, UPT, UPT, UR17, 0x4400, URZ ;  /* 0x0000440011087890 */ /* 0x000fe4000fffe0ff */
[----:B------:R-:W-:Y:S02]  /*26d0*/  UPRMT UR7, UR7, 0x5410, URZ ;  /* 0x0000541007077896 */ /* 0x000fe400080000ff */
[----:B------:R-:W-:Y:S02]  /*26e0*/  UIADD3 UR32, UP3, UPT, UR46, 0x200, URZ ;  /* 0x000002002e207890 */ /* 0x000fe4000ff7e0ff */
[----:B------:R-:W-:Y:S02]  /*26f0*/  UIADD3 UR16, UPT, UPT, UR17, 0x1e400, URZ ;  /* 0x0001e40011107890 */ /* 0x000fe4000fffe0ff */
[----:B------:R-:W-:Y:S02]  /*2700*/  UIADD3.X UR33, UPT, UPT, URZ, UR47, URZ, UP3, !UPT ;  /* 0x0000002fff217290 */ /* 0x000fe40009ffe4ff */
[----:B------:R-:W-:Y:S02]  /*2710*/  UIADD3 UR31, UPT, UPT, UR20, 0x1, URZ ;  /* 0x00000001141f7890 */ /* 0x000fe4000fffe0ff */
[----:B------:R-:W-:Y:S02]  /*2720*/  UIADD3 UR29, UPT, UPT, UR21, 0x1, URZ ;  /* 0x00000001151d7890 */ /* 0x000fe4000fffe0ff */
[----:B------:R-:W-:Y:S02]  /*2730*/  UISETP.NE.AND UP2, UPT, UR31, UR43, UPT ;  /* 0x0000002b1f00728c */ /* 0x000fe4000bf45270 */
[----:B------:R-:W-:Y:S01]  /*2740*/  UIADD3 UR26, UPT, UPT, UR22, 0x1, URZ ;  /* 0x00000001161a7890 */ /* 0x000fe2000fffe0ff */
[----:B------:R-:W-:Y:S01]  /*2750*/  UMOV UR44, 0x0 ;  /* 0x00000000002c7882 */ /* 0x000fe20000000000 */
[----:B------:R-:W-:Y:S01]  /*2760*/  UMOV UR45, 0x10000000 ;  /* 0x10000000002d7882 */ /* 0x000fe20000000000 */
[----:B------:R-:W-:Y:S01]  /*2770*/  UMOV UR17, UR9 ;  /* 0x0000000900117c82 */ /* 0x000fe20008000000 */
[----:B------:R3:W-:Y:S01]  /*2780*/  UTMALDG.5D.IM2COL.2CTA [UR8], [UR34], UR7, desc[UR44] ;  /* 0x00002c08220073b4 */ /* 0x0007e20008261007 */
[----:B------:R-:W-:Y:S04]  /*2790*/  UMOV UR18, UR10 ;  /* 0x0000000a00127c82 */ /* 0x000fe80008000000 */
[----:B------:R-:W-:Y:S04]  /*27a0*/  @UP2 UIADD3 UR29, UPT, UPT, UR21, URZ, URZ ;  /* 0x000000ff151d2290 */ /* 0x000fe8000fffe0ff */
[----:B------:R-:W-:Y:S01]  /*27b0*/  UISETP.NE.AND UP1, UPT, UR29, UR40, UPT ;  /* 0x000000281d00728c */ /* 0x000fe2000bf25270 */
[----:B------:R4:W-:Y:S10]  /*27c0*/  UTMALDG.5D.2CTA [UR16], [UR32], desc[UR44] ;  /* 0x00002c10200075b4 */ /* 0x0009f40008221000 */
[----:B------:R-:W-:Y:S04]  /*27d0*/  @UP1 UIADD3 UR26, UPT, UPT, UR22, URZ, URZ ;  /* 0x000000ff161a1290 */ /* 0x000fe8000fffe0ff */
[----:B------:R-:W-:Y:S02]  /*27e0*/  UISETP.NE.AND UP0, UPT, UR26, UR41, UPT ;  /* 0x000000291a00728c */ /* 0x000fe4000bf05270 */
[----:B---3--:R-:W-:Y:S09]  /*27f0*/  UIADD3 UR8, UPT, UPT, UR28, 0x1, URZ ;  /* 0x000000011c087890 */ /* 0x008ff2000fffe0ff */
[----:B------:R-:W-:Y:S02]  /*2800*/  @UP0 UIADD3 UR8, UPT, UPT, UR28, URZ, URZ ;  /* 0x000000ff1c080290 */ /* 0x000fe4000fffe0ff */
[----:B------:R-:W-:Y:S02]  /*2810*/  UIADD3 UR7, UPT, UPT, UR37, -0x1, URZ ;  /* 0xffffffff25077890 */ /* 0x000fe4000fffe0ff */
[----:B----4-:R-:W-:Y:S02]  /*2820*/  USEL UR22, UR26, URZ, UP0 ;  /* 0x000000ff1a167287 */ /* 0x010fe40008000000 */
[----:B------:R-:W-:Y:S02]  /*2830*/  UISETP.GT.U32.AND UP0, UPT, UR37, 0x1, UPT ;  /* 0x000000012500788c */ /* 0x000fe4000bf04070 */
[----:B------:R-:W-:Y:S02]  /*2840*/  USEL UR20, UR31, URZ, UP2 ;  /* 0x000000ff1f147287 */ /* 0x000fe40009000000 */
[----:B------:R-:W-:Y:S01]  /*2850*/  USEL UR21, UR29, URZ, UP1 ;  /* 0x000000ff1d157287 */ /* 0x000fe20008800000 */
[----:B------:R-:W-:Y:S01]  /*2860*/  UMOV UR37, UR7 ;  /* 0x0000000700257c82 */ /* 0x000fe20008000000 */
[----:B------:R-:W-:Y:S01]  /*2870*/  UMOV UR7, UR30 ;  /* 0x0000001e00077c82 */ /* 0x000fe20008000000 */
[----:B------:R-:W-:Y:S02]  /*2880*/  UMOV UR28, UR8 ;  /* 0x00000008001c7c82 */ /* 0x000fe40008000000 */
[----:B-1----:R-:W-:Y:S07]  /*2890*/  BRA.U UP0, `(.L_x_36) ;  /* 0xfffffff900fc7547 */ /* 0x002fee000b83ffff */
.L_x_30:
[----:B------:R-:W-:Y:S01]  /*28a0*/  SHF.L.U32 R3, R2, 0x1f, RZ ;  /* 0x0000001f02037819 */ /* 0x000fe200000006ff */
[----:B------:R-:W-:-:S03]  /*28b0*/  NOP ;  /* 0x0000000000007918 */ /* 0x000fc60000000000 */
[----:B--2---:R-:W2:Y:S02]  /*28c0*/  SYNCS.PHASECHK.TRANS64.TRYWAIT P0, [UR36+0x1d0], R3 ;  /* 0x0001d003ff0075a7 */ /* 0x004ea40008001124 */
[----:B--2---:R-:W-:Y:S05]  /*28d0*/  @!P0 BRA `(.L_x_37) ;  /* 0x0000006c00048947 */ /* 0x004fea0003800000 */
.L_x_143:
[----:B------:R-:W2:Y:S01]  /*28e0*/  LDS.128 R4, [UR36+0x210] ;  /* 0x00021024ff047984 */ /* 0x000ea20008000c00 */
[----:B------:R-:W-:Y:S02]  /*28f0*/  UIADD3 UR4, UPT, UPT, UR36, 0x1d8, URZ ;  /* 0x000001d824047890 */ /* 0x000fe4000fffe0ff */
[----:B------:R-:W-:Y:S01]  /*2900*/  UISETP.GE.AND UP0, UPT, UR39, 0x1, UPT ;  /* 0x000000012700788c */ /* 0x000fe2000bf06270 */
[----:B------:R-:W-:Y:S01]  /*2910*/  @!PT LDS RZ, [RZ] ;  /* 0x00000000fffff984 */ /* 0x000fe20000000800 */
[----:B------:R-:W-:Y:S01]  /*2920*/  @!PT LDS RZ, [RZ] ;  /* 0x00000000fffff984 */ /* 0x000fe20000000800 */
[----:B------:R-:W-:Y:S01]  /*2930*/  @!PT LDS RZ, [RZ] ;  /* 0x00000000fffff984 */ /* 0x000fe20000000800 */
[----:B------:R-:W-:Y:S01]  /*2940*/  @!PT LDS RZ, [RZ] ;  /* 0x00000000fffff984 */ /* 0x000fe20000000800 */
[----:B------:R3:W-:Y:S06]  /*2950*/  MEMBAR.ALL.CTA ;  /* 0x0000000000007992 */ /* 0x0007ec0000008000 */
[----:B---3--:R-:W3:Y:S01]  /*2960*/  FENCE.VIEW.ASYNC.S ;  /* 0x00000000000073c6 */ /* 0x008ee20000000000 */
[----:B------:R-:W-:-:S09]  /*2970*/  UPRMT UR4, URZ, 0x654, UR4 ;  /* 0x00000654ff047896 */ /* 0x000fd20008000004 */
[----:B---3--:R-:W-:Y:S01]  /*2980*/  SYNCS.ARRIVE.TRANS64.RED.A1T0 RZ, [UR4], RZ ;  /* 0x000000ffffff79a7 */ /* 0x008fe20008100404 */
[----:B--2---:R-:W-:-:S13]  /*2990*/  LOP3.LUT P0, RZ, R6, 0x1, RZ, 0xc0, !PT ;  /* 0x0000000106ff7812 */ /* 0x004fda000780c0ff */
[----:B------:R-:W-:Y:S01]  /*29a0*/  VOTEU.ANY UP1, P0 ;  /* 0x0000000000ff7886 */ /* 0x000fe20000020100 */
[----:B------:R-:W-:-:S13]  /*29b0*/  PLOP3.LUT P0, PT, PT, PT, UP1, 0x80, 0x8 ;  /* 0x000000000008781c */ /* 0x000fda0003f0f018 */
[----:B-1----:R-:W-:Y:S02]  /*29c0*/  @P0 MOV R0, R4 ;  /* 0x0000000400000202 */ /* 0x002fe40000000f00 */
[----:B------:R-:W-:Y:S02]  /*29d0*/  @P0 LOP3.LUT R4, R5, 0xffff, RZ, 0xc0, !PT ;  /* 0x0000ffff05040812 */ /* 0x000fe400078ec0ff */
[----:B------:R-:W-:Y:S02]  /*29e0*/  @P0 R2UR UR6, R0 ;  /* 0x00000000000602ca */ /* 0x000fe400000e0000 */
[----:B------:R-:W-:-:S11]  /*29f0*/  @P0 R2UR UR5, R4 ;  /* 0x00000000040502ca */ /* 0x000fd600000e0000 */
[----:B------:R-:W-:Y:S02]  /*2a00*/  @UP1 UMOV UR50, UR6 ;  /* 0x0000000600321c82 */ /* 0x000fe40008000000 */
[----:B------:R-:W-:Y:S01]  /*2a10*/  @UP1 UMOV UR49, UR5 ;  /* 0x0000000500311c82 */ /* 0x000fe20008000000 */
[----:B------:R-:W-:Y:S05]  /*2a20*/  BRA.U !UP0, `(.L_x_38) ;  /* 0x0000000108d47547 */ /* 0x000fea000b800000 */
[----:B------:R-:W1:Y:S01]  /*2a30*/  LDCU.128 UR16, c[0x0][0xc10] ;  /* 0x00018200ff1077ac */ /* 0x000e620008000c00 */
[----:B------:R-:W2:Y:S01]  /*2a40*/  LDCU UR21, c[0x0][0xc20] ;  /* 0x00018400ff1577ac */ /* 0x000ea20008000800 */
[----:B------:R-:W3:Y:S01]  /*2a50*/  LDCU UR20, c[0x0][0xc0c] ;  /* 0x00018180ff1477ac */ /* 0x000ee20008000800 */
[----:B------:R-:W4:Y:S01]  /*2a60*/  LDCU.64 UR12, c[0x0][0xc28] ;  /* 0x00018500ff0c77ac */ /* 0x000f220008000a00 */
[----:B------:R-:W-:Y:S02]  /*2a70*/  UISETP.NE.AND UP3, UPT, UR39, 0x1, UPT ;  /* 0x000000012700788c */ /* 0x000fe4000bf65270 */
[----:B-1----:R-:W-:Y:S02]  /*2a80*/  UIMAD.WIDE.U32 UR4, UR52, UR19, URZ ;  /* 0x00000013340472a5 */ /* 0x002fe4000f8e00ff */
[----:B------:R-:W-:Y:S02]  /*2a90*/  UIMAD.WIDE.U32 UR6, UR53, UR16, URZ ;  /* 0x00000010350672a5 */ /* 0x000fe4000f8e00ff */
[----:B------:R-:W-:-:S02]  /*2aa0*/  UISETP.NE.AND UP0, UPT, UR18, 0x1, UPT ;  /* 0x000000011200788c */ /* 0x000fc4000bf05270 */
[----:B------:R-:W-:Y:S01]  /*2ab0*/  UIMAD.WIDE.U32 UR14, UR49, UR19, URZ ;  /* 0x00000013310e72a5 */ /* 0x000fe2000f8e00ff */
[----:B------:R-:W-:Y:S01]  /*2ac0*/  UMOV UR4, UR5 ;  /* 0x0000000500047c82 */ /* 0x000fe20008000000 */
[----:B---3--:R-:W-:Y:S02]  /*2ad0*/  UISETP.NE.AND UP2, UPT, UR20, 0x1, UPT ;  /* 0x000000011400788c */ /* 0x008fe4000bf45270 */
[----:B--2---:R-:W-:Y:S02]  /*2ae0*/  USHF.R.U32.HI UR5, URZ, UR21, UR4 ;  /* 0x00000015ff057299 */ /* 0x004fe40008011604 */
[----:B------:R-:W-:Y:S01]  /*2af0*/  UIMAD.WIDE.U32 UR10, UR50, UR16, URZ ;  /* 0x00000010320a72a5 */ /* 0x000fe2000f8e00ff */
[----:B------:R-:W-:Y:S01]  /*2b00*/  UMOV UR4, UR7 ;  /* 0x0000000700047c82 */ /* 0x000fe20008000000 */
[----:B------:R-:W-:Y:S02]  /*2b10*/  USEL UR5, UR52, UR5, !UP0 ;  /* 0x0000000534057287 */ /* 0x000fe4000c000000 */
[----:B------:R-:W-:-:S02]  /*2b20*/  USHF.R.U32.HI UR4, URZ, UR17, UR4 ;  /* 0x00000011ff047299 */ /* 0x000fc40008011604 */
[----:B----4-:R-:W-:Y:S02]  /*2b30*/  UIMAD.WIDE.U32 UR8, UR5, UR12, URZ ;  /* 0x0000000c050872a5 */ /* 0x010fe4000f8e00ff */
[----:B------:R-:W-:Y:S01]  /*2b40*/  USEL UR6, UR53, UR4, !UP2 ;  /* 0x0000000435067287 */ /* 0x000fe2000d000000 */
[----:B------:R-:W-:Y:S02]  /*2b50*/  UMOV UR10, UR11 ;  /* 0x0000000b000a7c82 */ /* 0x000fe40008000000 */
[----:B------:R-:W-:Y:S01]  /*2b60*/  UMOV UR4, UR15 ;  /* 0x0000000f00047c82 */ /* 0x000fe20008000000 */
[----:B------:R-:W-:Y:S01]  /*2b70*/  UIMAD.WIDE.U32 UR14, UR6, UR12, URZ ;  /* 0x0000000c060e72a5 */ /* 0x000fe2000f8e00ff */
[----:B------:R-:W-:Y:S01]  /*2b80*/  UMOV UR8, UR9 ;  /* 0x0000000900087c82 */ /* 0x000fe20008000000 */
[----:B------:R-:W-:Y:S02]  /*2b90*/  USHF.R.U32.HI UR4, URZ, UR21, UR4 ;  /* 0x00000015ff047299 */ /* 0x000fe40008011604 */
[----:B------:R-:W-:-:S03]  /*2ba0*/  @UP3 USHF.R.U32.HI UR5, URZ, UR13, UR8 ;  /* 0x0000000dff053299 */ /* 0x000fc60008011608 */
[----:B------:R-:W-:Y:S01]  /*2bb0*/  UMOV UR14, UR15 ;  /* 0x0000000f000e7c82 */ /* 0x000fe20008000000 */
[----:B------:R-:W-:Y:S02]  /*2bc0*/  USHF.R.U32.HI UR17, URZ, UR17, UR10 ;  /* 0x00000011ff117299 */ /* 0x000fe4000801160a */
[----:B------:R-:W-:Y:S02]  /*2bd0*/  USEL UR4, UR49, UR4, !UP0 ;  /* 0x0000000431047287 */ /* 0x000fe4000c000000 */
[----:B------:R-:W-:Y:S02]  /*2be0*/  @UP3 USHF.R.U32.HI UR6, URZ, UR13, UR14 ;  /* 0x0000000dff063299 */ /* 0x000fe4000801160e */
[----:B------:R-:W-:Y:S02]  /*2bf0*/  UIMAD UR7, UR39, UR5, URZ ;  /* 0x00000005270772a4 */ /* 0x000fe4000f8e02ff */
[----:B------:R-:W-:Y:S02]  /*2c00*/  USEL UR5, UR50, UR17, !UP2 ;  /* 0x0000001132057287 */ /* 0x000fe4000d000000 */
[----:B------:R-:W-:-:S02]  /*2c10*/  UIMAD UR10, UR39, UR6, URZ ;  /* 0x00000006270a72a4 */ /* 0x000fc4000f8e02ff */
[----:B------:R-:W-:Y:S02]  /*2c20*/  UISETP.GE.AND UP0, UPT, UR4, UR7, UPT ;  /* 0x000000070400728c */ /* 0x000fe4000bf06270 */
[----:B------:R-:W-:Y:S02]  /*2c30*/  UIMAD.WIDE.U32 UR8, UR4, UR12, URZ ;  /* 0x0000000c040872a5 */ /* 0x000fe4000f8e00ff */
[----:B------:R-:W-:Y:S02]  /*2c40*/  UISETP.GE.OR UP0, UPT, UR5, UR10, UP0 ;  /* 0x0000000a0500728c */ /* 0x000fe40008706670 */
[----:B------:R-:W-:-:S03]  /*2c50*/  UIMAD.WIDE.U32 UR10, UR5, UR12, URZ ;  /* 0x0000000c050a72a5 */ /* 0x000fc6000f8e00ff */
[----:B------:R-:W-:Y:S01]  /*2c60*/  UMOV UR7, UR9 ;  /* 0x0000000900077c82 */ /* 0x000fe20008000000 */
[----:B------:R-:W-:Y:S02]  /*2c70*/  UIADD3 UR9, UPT, UPT, -UR4, URZ, URZ ;  /* 0x000000ff04097290 */ /* 0x000fe4000fffe1ff */
[----:B------:R-:W-:Y:S02]  /*2c80*/  USHF.R.U32.HI UR7, URZ, UR13, UR7 ;  /* 0x0000000dff077299 */ /* 0x000fe40008011607 */
[----:B------:R-:W-:Y:S02]  /*2c90*/  UIMAD UR10, UR18, UR9, UR49 ;  /* 0x00000009120a72a4 */ /* 0x000fe4000f8e0231 */
[----:B------:R-:W-:Y:S01]  /*2ca0*/  USEL UR7, UR4, UR7, !UP3 ;  /* 0x0000000704077287 */ /* 0x000fe2000d800000 */
[----:B------:R-:W-:Y:S01]  /*2cb0*/  @!UP0 UMOV UR8, UR11 ;  /* 0x0000000b00088c82 */ /* 0x000fe20008000000 */
[----:B------:R-:W-:Y:S02]  /*2cc0*/  UIADD3 UR11, UPT, UPT, -UR5, URZ, URZ ;  /* 0x000000ff050b7290 */ /* 0x000fe4000fffe1ff */
[----:B------:R-:W-:-:S02]  /*2cd0*/  @!UP0 USHF.R.U32.HI UR8, URZ, UR13, UR8 ;  /* 0x0000000dff088299 */ /* 0x000fc40008011608 */
[----:B------:R-:W-:Y:S02]  /*2ce0*/  UIADD3 UR9, UPT, UPT, -UR7, URZ, URZ ;  /* 0x000000ff07097290 */ /* 0x000fe4000fffe1ff */
[----:B------:R-:W-:Y:S02]  /*2cf0*/  @!UP0 USEL UR8, UR5, UR8, !UP3 ;  /* 0x0000000805088287 */ /* 0x000fe4000d800000 */
[----:B------:R-:W-:Y:S02]  /*2d00*/  UIMAD UR9, UR39, UR9, UR4 ;  /* 0x00000009270972a4 */ /* 0x000fe4000f8e0204 */
[----:B------:R-:W-:Y:S02]  /*2d10*/  @!UP0 UIADD3 UR7, UPT, UPT, UR7, -UR8, URZ ;  /* 0x8000000807078290 */ /* 0x000fe4000fffe0ff */
[----:B------:R-:W-:Y:S02]  /*2d20*/  @!UP0 UIMAD UR8, UR9, UR6, UR8 ;  /* 0x00000006090882a4 */ /* 0x000fe4000f8e0208 */
[----:B------:R-:W-:-:S02]  /*2d30*/  @!UP0 UIMAD UR4, UR39, UR7, UR5 ;  /* 0x00000007270482a4 */ /* 0x000fc4000f8e0205 */
[----:B------:R-:W-:Y:S02]  /*2d40*/  UIMAD UR6, UR20, UR11, UR50 ;  /* 0x0000000b140672a4 */ /* 0x000fe4000f8e0232 */
[----:B------:R-:W-:Y:S01]  /*2d50*/  UIMAD UR49, UR4, UR18, UR10 ;  /* 0x00000012043172a4 */ /* 0x000fe2000f8e020a */
[----:B------:R-:W-:Y:S02]  /*2d60*/  @!UP0 UMOV UR5, UR8 ;  /* 0x0000000800058c82 */ /* 0x000fe40008000000 */
[----:B------:R-:W-:-:S12]  /*2d70*/  UIMAD UR50, UR5, UR20, UR6 ;  /* 0x00000014053272a4 */ /* 0x000fd8000f8e0206 */
.L_x_38:
[----:B------:R-:W1:Y:S02]  /*2d80*/  LDCU UR4, c[0x0][0xc30] ;  /* 0x00018600ff0477ac */ /* 0x000e640008000800 */
[----:B-1----:R-:W-:-:S09]  /*2d90*/  UISETP.NE.AND UP0, UPT, UR4, 0x1, UPT ;  /* 0x000000010400788c */ /* 0x002fd2000bf05270 */
[----:B------:R-:W-:Y:S05]  /*2da0*/  BRA.U UP0, `(.L_x_39) ;  /* 0x0000000100447547 */ /* 0x000fea000b800000 */
[----:B------:R-:W1:Y:S01]  /*2db0*/  LDCU.128 UR8, c[0x0][0xc10] ;  /* 0x00018200ff0877ac */ /* 0x000e620008000c00 */
[----:B------:R-:W2:Y:S01]  /*2dc0*/  LDCU UR12, c[0x0][0xc0c] ;  /* 0x00018180ff0c77ac */ /* 0x000ea20008000800 */
[----:B------:R-:W3:Y:S01]  /*2dd0*/  LDCU UR13, c[0x0][0xc20] ;  /* 0x00018400ff0d77ac */ /* 0x000ee20008000800 */
[----:B-1----:R-:W-:Y:S02]  /*2de0*/  UIMAD.WIDE.U32 UR6, UR50, UR8, URZ ;  /* 0x00000008320672a5 */ /* 0x002fe4000f8e00ff */
[----:B------:R-:W-:Y:S02]  /*2df0*/  UIMAD.WIDE.U32 UR4, UR49, UR11, URZ ;  /* 0x0000000b310472a5 */ /* 0x000fe4000f8e00ff */
[----:B--2---:R-:W-:Y:S02]  /*2e00*/  UISETP.NE.AND UP2, UPT, UR12, 0x1, UPT ;  /* 0x000000010c00788c */ /* 0x004fe4000bf45270 */
[----:B------:R-:W-:Y:S01]  /*2e10*/  UISETP.NE.AND UP0, UPT, UR10, 0x1, UPT ;  /* 0x000000010a00788c */ /* 0x000fe2000bf05270 */
[----:B------:R-:W-:-:S02]  /*2e20*/  UMOV UR6, UR7 ;  /* 0x0000000700067c82 */ /* 0x000fc40008000000 */
[----:B------:R-:W-:Y:S01]  /*2e30*/  UMOV UR4, UR5 ;  /* 0x0000000500047c82 */ /* 0x000fe20008000000 */
[----:B------:R-:W-:Y:S02]  /*2e40*/  USHF.R.U32.HI UR6, URZ, UR9, UR6 ;  /* 0x00000009ff067299 */ /* 0x000fe40008011606 */
[----:B---3--:R-:W-:Y:S02]  /*2e50*/  USHF.R.U32.HI UR4, URZ, UR13, UR4 ;  /* 0x0000000dff047299 */ /* 0x008fe40008011604 */
[----:B------:R-:W-:Y:S02]  /*2e60*/  USEL UR5, UR50, UR6, !UP2 ;  /* 0x0000000632057287 */ /* 0x000fe4000d000000 */
[----:B------:R-:W-:-:S04]  /*2e70*/  USEL UR4, UR49, UR4, !UP0 ;  /* 0x0000000431047287 */ /* 0x000fc8000c000000 */
[----:B------:R-:W-:Y:S02]  /*2e80*/  UIADD3 UR6, UPT, UPT, UR5, -UR4, URZ ;  /* 0x8000000405067290 */ /* 0x000fe4000fffe0ff */
[----:B------:R-:W-:Y:S02]  /*2e90*/  UIADD3 UR4, UPT, UPT, -UR5, UR4, URZ ;  /* 0x0000000405047290 */ /* 0x000fe4000fffe1ff */
[----:B------:R-:W-:Y:S02]  /*2ea0*/  UIMAD UR49, UR6, UR10, UR49 ;  /* 0x0000000a063172a4 */ /* 0x000fe4000f8e0231 */
[----:B------:R-:W-:-:S12]  /*2eb0*/  UIMAD UR50, UR4, UR12, UR50 ;  /* 0x0000000c043272a4 */ /* 0x000fd8000f8e0232 */
.L_x_39:
[----:B------:R-:W-:Y:S01]  /*2ec0*/  R2UR UR5, R89 ;  /* 0x00000000590572ca */ /* 0x000fe200000e0000 */
[----:B------:R-:W-:Y:S01]  /*2ed0*/  UMOV UR31, UR42 ;  /* 0x0000002a001f7c82 */ /* 0x000fe20008000000 */
[----:B------:R-:W-:Y:S02]  /*2ee0*/  R2UR UR4, R88 ;  /* 0x00000000580472ca */ /* 0x000fe400000e0000 */
[----:B------:R-:W-:Y:S02]  /*2ef0*/  PLOP3.LUT P1, PT, PT, PT, PT, 0x80, 0x8 ;  /* 0x000000000008781c */ /* 0x000fe40003f2f070 */
[----:B------:R-:W-:-:S07]  /*2f00*/  LOP3.LUT R2, R2, 0x1, RZ, 0x3c, !PT ;  /* 0x0000000102027812 */ /* 0x000fce00078e3cff */
[----:B------:R-:W-:Y:S02]  /*2f10*/  UIADD3 UR48, UPT, UPT, UR50, UR5, URZ ;  /* 0x0000000532307290 */ /* 0x000fe4000fffe0ff */
[----:B------:R-:W-:Y:S01]  /*2f20*/  UIADD3 UR19, UPT, UPT, UR49, UR4, URZ ;  /* 0x0000000431137290 */ /* 0x000fe2000fffe0ff */
[----:B------:R-:W-:Y:S11]  /*2f30*/  BRA.U UP1, `(.L_x_40) ;  /* 0xffffffe901b07547 */ /* 0x000ff6000b83ffff */
[----:B------:R-:W-:Y:S01]  /*2f40*/  UIADD3 UR36, UPT, UPT, UR36, 0xd0, URZ ;  /* 0x000000d024247890 */ /* 0x000fe2000fffe0ff */
[----:B------:R-:W-:-:S03]  /*2f50*/  MOV R3, UR27 ;  /* 0x0000001b00037c02 */ /* 0x000fc60008000f00 */
[----:B------:R-:W-:Y:S01]  /*2f60*/  ULEA UR4, UR30, UR36, 0x3 ;  /* 0x000000241e047291 */ /* 0x000fe2000f8e18ff */
[----:B------:R-:W-:-:S08]  /*2f70*/  SHF.L.U32 R3, R3, 0x1f, RZ ;  /* 0x0000001f03037819 */ /* 0x000fd000000006ff */
[----:B------:R-:W1:Y:S02]  /*2f80*/  SYNCS.PHASECHK.TRANS64.TRYWAIT P0, [UR4], R3 ;  /* 0x00000003ff0075a7 */ /* 0x000e640008001104 */
[----:B-1----:R-:W-:Y:S05]  /*2f90*/  @!P0 BRA `(.L_x_41) ;  /* 0x00000064006c8947 */ /* 0x002fea0003800000 */
.L_x_145:
[----:B------:R-:W-:-:S04]  /*2fa0*/  UIADD3 UR4, UPT, UPT, UR30, 0x1, URZ ;  /* 0x000000011e047890 */ /* 0x000fc8000fffe0ff */
[----:B------:R-:W-:-:S04]  /*2fb0*/  UISETP.NE.AND UP0, UPT, UR4, 0x1a, UPT ;  /* 0x0000001a0400788c */ /* 0x000fc8000bf05270 */
[----:B------:R-:W-:Y:S02]  /*2fc0*/  USEL UR5, URZ, 0x1, UP0 ;  /* 0x00000001ff057887 */ /* 0x000fe40008000000 */
[----:B------:R-:W-:Y:S02]  /*2fd0*/  USEL UR4, UR4, URZ, UP0 ;  /* 0x000000ff04047287 */ /* 0x000fe40008000000 */
[----:B------:R-:W-:Y:S02]  /*2fe0*/  ULOP3.LUT UR6, UR27, UR5, URZ, 0x3c, !UPT ;  /* 0x000000051b067292 */ /* 0x000fe4000f8e3cff */
[----:B------:R-:W-:-:S04]  /*2ff0*/  ULEA UR5, UR4, UR36, 0x3 ;  /* 0x0000002404057291 */ /* 0x000fc8000f8e18ff */
[----:B-1----:R-:W-:-:S04]  /*3000*/  MOV R3, UR6 ;  /* 0x0000000600037c02 */ /* 0x002fc80008000f00 */
[----:B------:R-:W-:-:S04]  /*3010*/  SHF.L.U32 R3, R3, 0x1f, RZ ;  /* 0x0000001f03037819 */ /* 0x000fc800000006ff */
[----:B------:R-:W1:Y:S02]  /*3020*/  SYNCS.PHASECHK.TRANS64.TRYWAIT P0, [UR5], R3 ;  /* 0x00000003ff0075a7 */ /* 0x000e640008001105 */
[----:B-1----:R-:W-:Y:S05]  /*3030*/  @!P0 BRA `(.L_x_42) ;  /* 0x00000064005c8947 */ /* 0x002fea0003800000 */
.L_x_147:
        /* <DEDUP_REMOVED lines=10> */
.L_x_149:
        /* <DEDUP_REMOVED lines=10> */
.L_x_151:
        /* <DEDUP_REMOVED lines=10> */
.L_x_153:
        /* <DEDUP_REMOVED lines=10> */
.L_x_155:
        /* <DEDUP_REMOVED lines=10> */
.L_x_157:
        /* <DEDUP_REMOVED lines=10> */
.L_x_159:
        /* <DEDUP_REMOVED lines=10> */
.L_x_161:
        /* <DEDUP_REMOVED lines=10> */
.L_x_163:
        /* <DEDUP_REMOVED lines=10> */
.L_x_165:
        /* <DEDUP_REMOVED lines=10> */
.L_x_167:
        /* <DEDUP_REMOVED lines=10> */
.L_x_169:
        /* <DEDUP_REMOVED lines=10> */
.L_x_171:
        /* <DEDUP_REMOVED lines=10> */
.L_x_173:
        /* <DEDUP_REMOVED lines=10> */
.L_x_175:
        /* <DEDUP_REMOVED lines=10> */
.L_x_177:
        /* <DEDUP_REMOVED lines=10> */
.L_x_179:
        /* <DEDUP_REMOVED lines=10> */
.L_x_181:
        /* <DEDUP_REMOVED lines=10> */
.L_x_183:
        /* <DEDUP_REMOVED lines=10> */
.L_x_185:
        /* <DEDUP_REMOVED lines=10> */
.L_x_187:
        /* <DEDUP_REMOVED lines=10> */
.L_x_189:
        /* <DEDUP_REMOVED lines=10> */
.L_x_191:
        /* <DEDUP_REMOVED lines=10> */
.L_x_193:
[----:B------:R-:W-:-:S04]  /*3ea0*/  UIADD3 UR4, UPT, UPT, UR4, 0x1, URZ ;  /* 0x0000000104047890 */ /* 0x000fc8000fffe0ff */
[----:B------:R-:W-:-:S04]  /*3eb0*/  UISETP.NE.AND UP0, UPT, UR4, 0x1a, UPT ;  /* 0x0000001a0400788c */ /* 0x000fc8000bf05270 */
[----:B------:R-:W-:Y:S02]  /*3ec0*/  USEL UR5, URZ, 0x1, UP0 ;  /* 0x00000001ff057887 */ /* 0x000fe40008000000 */
[----:B------:R-:W-:Y:S02]  /*3ed0*/  USEL UR4, UR4, URZ, UP0 ;  /* 0x000000ff04047287 */ /* 0x000fe40008000000 */
[----:B------:R-:W-:Y:S02]  /*3ee0*/  ULOP3.LUT UR5, UR6, UR5, URZ, 0x3c, !UPT ;  /* 0x0000000506057292 */ /* 0x000fe4000f8e3cff */
[----:B------:R-:W-:-:S04]  /*3ef0*/  ULEA UR4, UR4, UR36, 0x3 ;  /* 0x0000002404047291 */ /* 0x000fc8000f8e18ff */
[----:B------:R-:W-:Y:S02]  /*3f00*/  IMAD.U32 R2, RZ, RZ, UR5 ;  /* 0x00000005ff027e24 */ /* 0x000fe4000f8e00ff */
[----:B-1----:R-:W-:-:S03]  /*3f10*/  MOV R0, UR4 ;  /* 0x0000000400007c02 */ /* 0x002fc60008000f00 */
[----:B------:R-:W-:-:S07]  /*3f20*/  SHF.L.U32 R3, R2, 0x1f, RZ ;  /* 0x0000001f02037819 */ /* 0x000fce00000006ff */
.L_x_66:
[----:B-1----:R1:W2:Y:S02]  /*3f30*/  SYNCS.PHASECHK.TRANS64.TRYWAIT P0, [R0+URZ], R3 ;  /* 0x00000003000075a7 */ /* 0x0022a400080011ff */
[----:B--2---:R-:W-:Y:S05]  /*3f40*/  @!P0 NANOSLEEP.SYNCS 0x989680 ;  /* 0x009896800000895d */ /* 0x004fea0003900000 */
[----:B------:R-:W2:Y:S02]  /*3f50*/  @!P0 SYNCS.PHASECHK.TRANS64 P0, [R0+URZ], R3 ;  /* 0x00000003000085a7 */ /* 0x000ea400080010ff */
[----:B--2---:R-:W-:Y:S05]  /*3f60*/  @P0 EXIT ;  /* 0x000000000000094d */ /* 0x004fea0003800000 */
[----:B------:R-:W-:Y:S05]  /*3f70*/  BRA `(.L_x_66) ;  /* 0xfffffffc00ec7947 */ /* 0x000fea000383ffff */
.L_x_22:
[----:B------:R-:W-:-:S04]  /*3f80*/  UISETP.NE.AND UP0, UPT, UR23, URZ, UPT ;  /* 0x000000ff1700728c */ /* 0x000fc8000bf05270 */
[----:B------:R-:W-:-:S09]  /*3f90*/  UISETP.NE.OR UP0, UPT, UR18, 0x1, UP0 ;  /* 0x000000011200788c */ /* 0x000fd20008705670 */
[----:B------:R-:W-:Y:S05]  /*3fa0*/  BRA.U UP0, `(.L_x_67) ;  /* 0x0000000100b07547 */ /* 0x000fea000b800000 */
[----:B------:R-:W-:Y:S01]  /*3fb0*/  UMOV UR4, 0x400 ;  /* 0x0000040000047882 */ /* 0x000fe20000000000 */
[----:B------:R-:W-:Y:S01]  /*3fc0*/  HFMA2 R2, -RZ, RZ, 0, 5.9604644775390625e-08 ;  /* 0x00000001ff027431 */ /* 0x000fe200000001ff */
[----:B------:R-:W-:Y:S01]  /*3fd0*/  ULEA UR4, UR23, UR4, 0x18 ;  /* 0x0000000417047291 */ /* 0x000fe2000f8ec0ff */
[----:B------:R-:W-:Y:S01]  /*3fe0*/  ISETP.GE.U32.AND P0, PT, R3, 0x2, PT ;  /* 0x000000020300780c */ /* 0x000fe20003f06070 */
[----:B------:R-:W-:Y:S02]  /*3ff0*/  IMAD.MOV.U32 R8, RZ, RZ, RZ ;  /* 0x000000ffff087224 */ /* 0x000fe400078e00ff */
[----:B------:R-:W-:Y:S02]  /*4000*/  UIADD3 UR5, UPT, UPT, UR4, 0x1d8, URZ ;  /* 0x000001d804057890 */ /* 0x000fe4000fffe0ff */
[----:B------:R-:W-:Y:S02]  /*4010*/  UIADD3 UR8, UPT, UPT, UR4, 0x1d0, URZ ;  /* 0x000001d004087890 */ /* 0x000fe4000fffe0ff */
[----:B------:R-:W-:-:S12]  /*4020*/  UPRMT UR5, URZ, 0x654, UR5 ;  /* 0x00000654ff057896 */ /* 0x000fd80008000005 */
.L_x_70:
[----:B------:R-:W-:Y:S01]  /*4030*/  SHF.L.U32 R7, R2, 0x1f, RZ ;  /* 0x0000001f02077819 */ /* 0x000fe200000006ff */
[----:B------:R-:W-:Y:S02]  /*4040*/  IMAD.U32 R4, RZ, RZ, UR8 ;  /* 0x00000008ff047e24 */ /* 0x000fe4000f8e00ff */
[----:B------:R-:W-:Y:S01]  /*4050*/  @!P0 IMAD.MOV.U32 R5, RZ, RZ, 0x10 ;  /* 0x00000010ff058424 */ /* 0x000fe200078e00ff */
[----:B------:R-:W2:Y:S02]  /*4060*/  SYNCS.PHASECHK.TRANS64.TRYWAIT P1, [UR4+0x1d8], R7 ;  /* 0x0001d807ff0075a7 */ /* 0x000ea40008021104 */
[----:B------:R-:W-:-:S04]  /*4070*/  PRMT R9, R3, 0x654, R4 ;  /* 0x0000065403097816 */ /* 0x000fc80000000004 */
[----:B------:R-:W-:Y:S01]  /*4080*/  SEL R0, R9, R0, !P0 ;  /* 0x0000000009007207 */ /* 0x000fe20004000000 */
[----:B--2---:R-:W-:Y:S06]  /*4090*/  @!P1 BRA `(.L_x_68) ;  /* 0x0000005c00849947 */ /* 0x004fec0003800000 */
.L_x_195:
[----:B------:R-:W-:Y:S01]  /*40a0*/  UIADD3 UR6, UPT, UPT, UR4, 0x210, URZ ;  /* 0x0000021004067890 */ /* 0x000fe2000fffe0ff */
[----:B------:R3:W-:Y:S01]  /*40b0*/  @!P0 SYNCS.ARRIVE.TRANS64.RED RZ, [R0+URZ], R5 ;  /* 0x0000000500ff89a7 */ /* 0x0007e200080004ff */
[----:B------:R-:W-:Y:S01]  /*40c0*/  UIADD3 UR7, UPT, UPT, UR4, 0x1d0, URZ ;  /* 0x000001d004077890 */ /* 0x000fe2000fffe0ff */
[----:B------:R-:W-:-:S08]  /*40d0*/  LOP3.LUT R2, R2, 0x1, RZ, 0x3c, !PT ;  /* 0x0000000102027812 */ /* 0x000fd000078e3cff */
[----:B------:R-:W-:Y:S06]  /*40e0*/  UGETNEXTWORKID.BROADCAST [UR6], [UR7] ;  /* 0x00000000060073ca */ /* 0x000fec0008000100 */
[----:B---3--:R-:W-:-:S04]  /*40f0*/  SHF.L.U32 R5, R8, 0x1f, RZ ;  /* 0x0000001f08057819 */ /* 0x008fc800000006ff */
[----:B------:R-:W3:Y:S02]  /*4100*/  SYNCS.PHASECHK.TRANS64.TRYWAIT P1, [UR4+0x1d0], R5 ;  /* 0x0001d005ff0075a7 */ /* 0x000ee40008021104 */
[----:B---3--:R-:W-:Y:S05]  /*4110*/  @!P1 BRA `(.L_x_69) ;  /* 0x0000005c007c9947 */ /* 0x008fea0003800000 */
.L_x_197:
[----:B--2---:R-:W2:Y:S01]  /*4120*/  LDS.128 R4, [UR4+0x210] ;  /* 0x00021004ff047984 */ /* 0x004ea20008000c00 */
[----:B------:R-:W-:Y:S01]  /*4130*/  LOP3.LUT R8, R8, 0x1, RZ, 0x3c, !PT ;  /* 0x0000000108087812 */ /* 0x000fe200078e3cff */
[----:B------:R-:W-:Y:S01]  /*4140*/  @!PT LDS RZ, [RZ] ;  /* 0x00000000fffff984 */ /* 0x000fe20000000800 */
[----:B------:R-:W-:Y:S01]  /*4150*/  @!PT LDS RZ, [RZ] ;  /* 0x00000000fffff984 */ /* 0x000fe20000000800 */
[----:B------:R-:W-:Y:S01]  /*4160*/  @!PT LDS RZ, [RZ] ;  /* 0x00000000fffff984 */ /* 0x000fe20000000800 */
[----:B------:R-:W-:Y:S01]  /*4170*/  @!PT LDS RZ, [RZ] ;  /* 0x00000000fffff984 */ /* 0x000fe20000000800 */
[----:B------:R3:W-:Y:S06]  /*4180*/  MEMBAR.ALL.CTA ;  /* 0x0000000000007992 */ /* 0x0007ec0000008000 */
[----:B---3--:R-:W3:Y:S02]  /*4190*/  FENCE.VIEW.ASYNC.S ;  /* 0x00000000000073c6 */ /* 0x008ee40000000000 */
[----:B---3--:R-:W-:Y:S01]  /*41a0*/  SYNCS.ARRIVE.TRANS64.RED.A1T0 RZ, [UR5], RZ ;  /* 0x000000ffffff79a7 */ /* 0x008fe20008100405 */
[----:B--2---:R-:W-:-:S13]  /*41b0*/  LOP3.LUT P1, RZ, R6, 0x1, RZ, 0xc0, !PT ;  /* 0x0000000106ff7812 */ /* 0x004fda000782c0ff */
[----:B------:R-:W-:Y:S05]  /*41c0*/  @P1 BRA `(.L_x_70) ;  /* 0xfffffffc00981947 */ /* 0x000fea000383ffff */
[----:B------:R-:W-:-:S04]  /*41d0*/  SHF.L.U32 R0, R2, 0x1f, RZ ;  /* 0x0000001f02007819 */ /* 0x000fc800000006ff */
[----:B------:R-:W2:Y:S02]  /*41e0*/  SYNCS.PHASECHK.TRANS64 P0, [UR4+0x1d8], R0 ;  /* 0x0001d800ff0075a7 */ /* 0x000ea40008001004 */
[----:B-12---:R-:W-:Y:S05]  /*41f0*/  @P0 EXIT ;  /* 0x000000000000094d */ /* 0x006fea0003800000 */
[----:B------:R-:W-:-:S07]  /*4200*/  MOV R0, UR4 ;  /* 0x0000000400007c02 */ /* 0x000fce0008000f00 */
.L_x_71:
[----:B-1----:R-:W-:-:S04]  /*4210*/  SHF.L.U32 R3, R2, 0x1f, RZ ;  /* 0x0000001f02037819 */ /* 0x002fc800000006ff */
[----:B------:R1:W2:Y:S03]  /*4220*/  SYNCS.PHASECHK.TRANS64.TRYWAIT P0, [R0+URZ+0x1d8], R3 ;  /* 0x0001d803000075a7 */ /* 0x0002a600080011ff */
[----:B--2---:R-:W-:Y:S05]  /*4230*/  @!P0 NANOSLEEP.SYNCS 0x989680 ;  /* 0x009896800000895d */ /* 0x004fea0003900000 */
[----:B------:R-:W2:Y:S02]  /*4240*/  @!P0 SYNCS.PHASECHK.TRANS64 P0, [R0+URZ+0x1d8], R3 ;  /* 0x0001d803000085a7 */ /* 0x000ea400080010ff */
[----:B--2---:R-:W-:Y:S05]  /*4250*/  @P0 EXIT ;  /* 0x000000000000094d */ /* 0x004fea0003800000 */
[----:B------:R-:W-:Y:S05]  /*4260*/  BRA `(.L_x_71) ;  /* 0xfffffffc00e87947 */ /* 0x000fea000383ffff */
.L_x_67:
[----:B------:R-:W-:Y:S05]  /*4270*/  BRA.U UP4, `(.L_x_72) ;  /* 0x0000001104647547 */ /* 0x000fea000b800000 */
[----:B------:R-:W-:Y:S01]  /*4280*/  UMOV UR5, 0x40 ;  /* 0x0000004000057882 */ /* 0x000fe20000000000 */
[----:B------:R-:W-:Y:S01]  /*4290*/  NOP ;  /* 0x0000000000007918 */ /* 0x000fe20000000000 */
[----:B------:R-:W-:Y:S01]  /*42a0*/  ULEA UR5, UR23, UR5, 0x18 ;  /* 0x0000000517057291 */ /* 0x000fe2000f8ec0ff */
[----:B------:R-:W-:Y:S02]  /*42b0*/  UMOV UR6, 0x400 ;  /* 0x0000040000067882 */ /* 0x000fe40000000000 */
[----:B------:R-:W-:-:S06]  /*42c0*/  ULEA UR6, UR23, UR6, 0x18 ;  /* 0x0000000617067291 */ /* 0x000fcc000f8ec0ff */
[----:B------:R-:W2:Y:S02]  /*42d0*/  LDS.U8 R3, [UR5+0x1c] ;  /* 0x00001c05ff037984 */ /* 0x000ea40008000000 */
[----:B--2---:R-:W-:-:S13]  /*42e0*/  ISETP.NE.AND P0, PT, R3, RZ, PT ;  /* 0x000000ff0300720c */ /* 0x004fda0003f05270 */
[----:B------:R-:W-:Y:S05]  /*42f0*/  @P0 BRA `(.L_x_73) ;  /* 0x0000000400080947 */ /* 0x000fea0003800000 */
[----:B------:R-:W-:Y:S02]  /*4300*/  UISETP.NE.U32.AND UP1, UPT, UR31, 0x1, UPT ;  /* 0x000000011f00788c */ /* 0x000fe4000bf25070 */
[----:B------:R-:W-:-:S07]  /*4310*/  UIADD3 UR7, UPT, UPT, UR5, 0x8, URZ ;  /* 0x0000000805077890 */ /* 0x000fce000fffe0ff */
[----:B------:R-:W-:Y:S05]  /*4320*/  BRA.U !UP1, `(.L_x_74) ;  /* 0x00000001099c7547 */ /* 0x000fea000b800000 */
[----:B------:R-:W-:Y:S01]  /*4330*/  ELECT P0, URZ, PT ;  /* 0x0000000000ff782f */ /* 0x000fe20003800000 */
[----:B------:R-:W-:-:S12]  /*4340*/  BSSY B0, `(.L_x_74) ;  /* 0x0000025000007945 */ /* 0x000fd80003800000 */
[----:B------:R-:W-:Y:S05]  /*4350*/  @!P0 BRA `(.L_x_75) ;  /* 0x00000000008c8947 */ /* 0x000fea0003800000 */
[----:B------:R-:W-:-:S05]  /*4360*/  UMOV UR4, 0x10 ;  /* 0x0000001000047882 */ /* 0x000fca0000000000 */
[----:B------:R-:W-:Y:S04]  /*4370*/  DEPBAR.LE SB2, 0x36 ;  /* 0x0000ad800000791a */ /* 0x000fe80000000000 */
[----:B------:R-:W2:Y:S02]  /*4380*/  UTCATOMSWS.2CTA.FIND_AND_SET.ALIGN UP0, UR4, UR4 ;  /* 0x00000004000475e3 */ /* 0x000ea40008200800 */
[----:B--2---:R-:W-:Y:S01]  /*4390*/  MOV R10, UR4 ;  /* 0x00000004000a7c02 */ /* 0x004fe20008000f00 */
[----:B------:R-:W-:Y:S06]  /*43a0*/  BRA.U UP0, `(.L_x_76) ;  /* 0x0000000100187547 */ /* 0x000fec000b800000 */
.L_x_77:
[----:B------:R-:W-:Y:S05]  /*43b0*/  NANOSLEEP 0x64 ;  /* 0x000000640000795d */ /* 0x000fea0003800000 */
[----:B------:R-:W-:-:S05]  /*43c0*/  UMOV UR4, 0x10 ;  /* 0x0000001000047882 */ /* 0x000fca0000000000 */
[----:B------:R-:W-:Y:S04]  /*43d0*/  DEPBAR.LE SB2, 0x36 ;  /* 0x0000ad800000791a */ /* 0x000fe80000000000 */
[----:B------:R-:W2:Y:S02]  /*43e0*/  UTCATOMSWS.2CTA.FIND_AND_SET.ALIGN UP0, UR4, UR4 ;  /* 0x00000004000475e3 */ /* 0x000ea40008200800 */
[----:B--2---:R-:W-:Y:S01]  /*43f0*/  MOV R10, UR4 ;  /* 0x00000004000a7c02 */ /* 0x004fe20008000f00 */
[----:B------:R-:W-:Y:S05]  /*4400*/  BRA.U !UP0, `(.L_x_77) ;  /* 0xfffffffd08e87547 */ /* 0x000fea000b83ffff */
.L_x_76:
[----:B------:R-:W2:Y:S01]  /*4410*/  LDS R6, [UR5+0x10] ;  /* 0x00001005ff067984 */ /* 0x000ea20008000800 */
[----:B------:R-:W-:Y:S01]  /*4420*/  IMAD.U32 R3, RZ, RZ, UR6 ;  /* 0x00000006ff037e24 */ /* 0x000fe2000f8e00ff */
[----:B------:R-:W-:-:S03]  /*4430*/  MOV R4, UR30 ;  /* 0x0000001e00047c02 */ /* 0x000fc60008000f00 */
[----:B------:R-:W-:Y:S01]  /*4440*/  VIADD R3, R3, 0x220 ;  /* 0x0000022003037836 */ /* 0x000fe20000000000 */
[----:B--2---:R-:W-:-:S04]  /*4450*/  SHF.L.U32 R6, R6, 0x1f, RZ ;  /* 0x0000001f06067819 */ /* 0x004fc800000006ff */
[----:B------:R-:W2:Y:S02]  /*4460*/  SYNCS.PHASECHK.TRANS64.TRYWAIT P0, [UR5+0x8], R6 ;  /* 0x00000806ff0075a7 */ /* 0x000ea40008001105 */
[----:B--2---:R-:W-:Y:S05]  /*4470*/  @P0 BRA `(.L_x_78) ;  /* 0x0000000000080947 */ /* 0x004fea0003800000 */
[----:B------:R-:W2:Y:S02]  /*4480*/  SYNCS.PHASECHK.TRANS64.TRYWAIT P0, [UR5+0x8], R6 ;  /* 0x00000806ff0075a7 */ /* 0x000ea40008001105 */
[----:B--2---:R-:W-:Y:S05]  /*4490*/  @!P0 BRA `(.L_x_79) ;  /* 0x0000005800b48947 */ /* 0x004fea0003800000 */
.L_x_78:
[----:B------:R-:W-:Y:S01]  /*44a0*/  PRMT R4, R4, 0x654, R3 ;  /* 0x0000065404047816 */ /* 0x000fe20000000003 */
[----:B------:R-:W-:Y:S01]  /*44b0*/  HFMA2 R3, -RZ, RZ, 0, 5.9604644775390625e-08 ;  /* 0x00000001ff037431 */ /* 0x000fe200000001ff */
[----:B------:R-:W-:Y:S01]  /*44c0*/  UPRMT UR4, UR30, 0x654, UR7 ;  /* 0x000006541e047896 */ /* 0x000fe20008000007 */
[----:B------:R-:W-:Y:S02]  /*44d0*/  IMAD.MOV.U32 R7, RZ, RZ, 0xffff ;  /* 0x0000ffffff077424 */ /* 0x000fe400078e00ff */
[----:B--2---:R-:W-:Y:S02]  /*44e0*/  IMAD.MOV.U32 R6, RZ, RZ, 0x4 ;  /* 0x00000004ff067424 */ /* 0x004fe400078e00ff */
[----:B------:R-:W-:Y:S01]  /*44f0*/  IMAD.SHL.U32 R9, R10, 0x20, RZ ;  /* 0x000000200a097824 */ /* 0x000fe200078e00ff */
[----:B------:R-:W-:Y:S02]  /*4500*/  MOV R5, UR4 ;  /* 0x0000000400057c02 */ /* 0x000fe40008000f00 */
[-C--:B------:R-:W-:Y:S01]  /*4510*/  SHF.L.U32 R8, R7, R10.reuse, RZ ;  /* 0x0000000a07087219 */ /* 0x080fe200000006ff */
[----:B------:R2:W-:Y:S01]  /*4520*/  SYNCS.ARRIVE.TRANS64.RED RZ, [UR4], R6 ;  /* 0x00000006ffff79a7 */ /* 0x0005e20008000404 */
[----:B------:R-:W-:Y:S01]  /*4530*/  SHF.L.U32 R7, R3, R10, RZ ;  /* 0x0000000a03077219 */ /* 0x000fe200000006ff */
[----:B------:R2:W-:Y:S04]  /*4540*/  STS [UR6+0x220], R9 ;  /* 0x00022009ff007988 */ /* 0x0005e80008000806 */
[----:B------:R2:W-:Y:S04]  /*4550*/  STAS [R4.64], R10 ;  /* 0x0000000a04007dbd */ /* 0x0005e8000c0008ff */
[----:B------:R2:W-:Y:S04]  /*4560*/  ATOMS.OR RZ, [UR5+0x14], R8 ;  /* 0x00001408ffff798c */ /* 0x0005e8000b000005 */
[----:B------:R2:W-:Y:S04]  /*4570*/  ATOMS.OR RZ, [UR5+0x18], R7 ;  /* 0x00001807ffff798c */ /* 0x0005e8000b000005 */
[----:B------:R2:W-:Y:S02]  /*4580*/  ATOMS.XOR RZ, [UR5+0x10], R3 ;  /* 0x00001003ffff798c */ /* 0x0005e4000b800005 */
.L_x_75:
[----:B-1----:R-:W-:Y:S05]  /*4590*/  BSYNC B0 ;  /* 0x0000000000007941 */ /* 0x002fea0003800000 */
.L_x_74:
[----:B------:R-:W-:Y:S05]  /*45a0*/  BRA.U UP1, `(.L_x_80) ;  /* 0x00000001016c7547 */ /* 0x000fea000b800000 */
[----:B------:R-:W-:-:S03]  /*45b0*/  UMOV UR4, 0xffffffff ;  /* 0xffffffff00047882 */ /* 0x000fc60000000000 */
[----:B------:R-:W-:Y:S05]  /*45c0*/  BRA.DIV UR4, `(.L_x_81) ;  /* 0x0000005a04807947 */ /* 0x000fea000b800000 */
[----:B------:R-:W-:-:S13]  /*45d0*/  ELECT P6, URZ, PT ;  /* 0x0000000000ff782f */ /* 0x000fda00038c0000 */
.L_x_200:
[----:B------:R-:W-:Y:S05]  /*45e0*/  @!P6 BRA `(.L_x_80) ;  /* 0x00000000005ce947 */ /* 0x000fea0003800000 */
[----:B--2---:R-:W2:Y:S02]  /*45f0*/  LDS R4, [UR5+0x10] ;  /* 0x00001005ff047984 */ /* 0x004ea40008000800 */
[----:B--2---:R-:W-:-:S04]  /*4600*/  SHF.L.U32 R4, R4, 0x1f, RZ ;  /* 0x0000001f04047819 */ /* 0x004fc800000006ff */
[----:B------:R-:W2:Y:S02]  /*4610*/  SYNCS.PHASECHK.TRANS64.TRYWAIT P0, [UR5+0x8], R4 ;  /* 0x00000804ff0075a7 */ /* 0x000ea40008001105 */
[----:B--2---:R-:W-:Y:S05]  /*4620*/  @P0 BRA `(.L_x_82) ;  /* 0x0000000000080947 */ /* 0x004fea0003800000 */
[----:B------:R-:W2:Y:S02]  /*4630*/  SYNCS.PHASECHK.TRANS64.TRYWAIT P0, [UR5+0x8], R4 ;  /* 0x00000804ff0075a7 */ /* 0x000ea40008001105 */
[----:B--2---:R-:W-:Y:S05]  /*4640*/  @!P0 BRA `(.L_x_83) ;  /* 0x0000005800808947 */ /* 0x004fea0003800000 */
.L_x_82:
[----:B------:R-:W3:Y:S01]  /*4650*/  LDS R6, [UR6+0x220] ;  /* 0x00022006ff067984 */ /* 0x000ee20008000800 */
[----:B--2---:R-:W-:Y:S02]  /*4660*/  HFMA2 R3, -RZ, RZ, 0, 5.9604644775390625e-08 ;  /* 0x00000001ff037431 */ /* 0x004fe400000001ff */
[----:B------:R-:W-:Y:S01]  /*4670*/  IMAD.MOV.U32 R4, RZ, RZ, 0xffff ;  /* 0x0000ffffff047424 */ /* 0x000fe200078e00ff */
[----:B------:R-:W-:Y:S01]  /*4680*/  UPRMT UR4, UR30, 0x654, UR7 ;  /* 0x000006541e047896 */ /* 0x000fe20008000007 */
[----:B---3--:R-:W-:-:S03]  /*4690*/  IMAD.SHL.U32 R5, R6, 0x20, RZ ;  /* 0x0000002006057824 */ /* 0x008fc600078e00ff */
[-C--:B------:R-:W-:Y:S02]  /*46a0*/  SHF.L.U32 R4, R4, R6.reuse, RZ ;  /* 0x0000000604047219 */ /* 0x080fe400000006ff */
[----:B------:R-:W-:Y:S01]  /*46b0*/  SHF.L.U32 R6, R3, R6, RZ ;  /* 0x0000000603067219 */ /* 0x000fe200000006ff */
[----:B------:R3:W-:Y:S04]  /*46c0*/  STS [UR6+0x220], R5 ;  /* 0x00022005ff007988 */ /* 0x0007e80008000806 */
[----:B------:R3:W-:Y:S04]  /*46d0*/  ATOMS.OR RZ, [UR5+0x14], R4 ;  /* 0x00001404ffff798c */ /* 0x0007e8000b000005 */
[----:B------:R3:W-:Y:S01]  /*46e0*/  ATOMS.OR RZ, [UR5+0x18], R6 ;  /* 0x00001806ffff798c */ /* 0x0007e2000b000005 */
[----:B------:R-:W-:Y:S03]  /*46f0*/  SYNCS.ARRIVE.TRANS64.RED.A1T0 RZ, [UR4], RZ ;  /* 0x000000ffffff79a7 */ /* 0x000fe60008100404 */
[----:B------:R3:W-:Y:S01]  /*4700*/  ATOMS.XOR RZ, [UR5+0x10], R3 ;  /* 0x00001003ffff798c */ /* 0x0007e2000b800005 */
[----:B------:R-:W-:Y:S05]  /*4710*/  BRA `(.L_x_80) ;  /* 0x0000000000107947 */ /* 0x000fea0003800000 */
.L_x_73:
[----:B------:R-:W-:Y:S02]  /*4720*/  MOV R3, 0xffffffff ;  /* 0xffffffff00037802 */ /* 0x000fe40000000f00 */
[----:B------:R-:W-:-:S03]  /*4730*/  MOV R4, 0x4760 ;  /* 0x0000476000047802 */ /* 0x000fc60000000f00 */
[----:B------:R2:W-:Y:S04]  /*4740*/  STS [UR6+0x220], R3 ;  /* 0x00022003ff007988 */ /* 0x0005e80008000806 */
[----:B-12--5:R-:W-:Y:S05]  /*4750*/  CALL.REL.NOINC `($__internal_1_$__cuda_sm10x_tcgen05_guardrail_trap_phase_invalid_during_alloc) ;  /* 0x0000005c00a47944 */ /* 0x026fea0003c00000 */
.L_x_80:
[----:B------:R-:W-:Y:S05]  /*4760*/  WARPSYNC.ALL ;  /* 0x0000000000007948 */ /* 0x000fea0003800000 */
[----:B------:R-:W4:Y:S01]  /*4770*/  S2UR UR17, SR_CgaCtaId ;  /* 0x00000000001179c3 */ /* 0x000f220000008800 */
[----:B------:R-:W-:Y:S01]  /*4780*/  UMOV UR4, 0x400 ;  /* 0x0000040000047882 */ /* 0x000fe20000000000 */
[----:B------:R-:W-:-:S06]  /*4790*/  NOP ;  /* 0x0000000000007918 */ /* 0x000fcc0000000000 */
[----:B------:R-:W-:Y:S06]  /*47a0*/  BAR.ARV 0x6, 0xa0 ;  /* 0x0182800000007b1d */ /* 0x000fec0000002000 */
[----:B------:R-:W1:Y:S01]  /*47b0*/  LDCU.64 UR6, c[0x0][0x388] ;  /* 0x00007100ff0677ac */ /* 0x000e620008000a00 */
[----:B------:R-:W-:Y:S01]  /*47c0*/  LOP3.LUT R2, R2, 0xffff, RZ, 0xc0, !PT ;  /* 0x0000ffff02027812 */ /* 0x000fe200078ec0ff */
[----:B--2---:R-:W-:Y:S01]  /*47d0*/  IMAD.MOV.U32 R8, RZ, RZ, 0x1 ;  /* 0x00000001ff087424 */ /* 0x004fe200078e00ff */
[----:B------:R-:W-:Y:S01]  /*47e0*/  LOP3.LUT R0, R0, 0xffff, RZ, 0xc0, !PT ;  /* 0x0000ffff00007812 */ /* 0x000fe200078ec0ff */
[----:B------:R-:W2:Y:S01]  /*47f0*/  LDCU.64 UR8, c[0x0][0x390] ;  /* 0x00007200ff0877ac */ /* 0x000ea20008000a00 */
[----:B------:R-:W-:Y:S01]  /*4800*/  R2UR UR18, R2 ;  /* 0x00000000021272ca */ /* 0x000fe200000e0000 */
[----:B------:R-:W-:Y:S01]  /*4810*/  IMAD.MOV.U32 R2, RZ, RZ, RZ ;  /* 0x000000ffff027224 */ /* 0x000fe200078e00ff */
[----:B------:R-:W-:Y:S01]  /*4820*/  R2UR UR28, R0 ;  /* 0x00000000001c72ca */ /* 0x000fe200000e0000 */
[----:B------:R-:W-:Y:S01]  /*4830*/  IMAD.MOV.U32 R0, RZ, RZ, RZ ;  /* 0x000000ffff007224 */ /* 0x000fe200078e00ff */
[----:B------:R-:W-:Y:S01]  /*4840*/  UMOV UR21, URZ ;  /* 0x000000ff00157c82 */ /* 0x000fe20008000000 */
[----:B----4-:R-:W-:-:S02]  /*4850*/  ULEA UR17, UR17, UR4, 0x18 ;  /* 0x0000000411117291 */ /* 0x010fc4000f8ec0ff */
[----:B------:R-:W-:Y:S02]  /*4860*/  UISETP.NE.AND UP3, UPT, UR31, URZ, UPT ;  /* 0x000000ff1f00728c */ /* 0x000fe4000bf65270 */
[----:B------:R-:W-:Y:S01]  /*4870*/  UIADD3 UR23, UPT, UPT, UR17, 0x1d8, URZ ;  /* 0x000001d811177890 */ /* 0x000fe2000fffe0ff */
[----:B------:R-:W-:Y:S01]  /*4880*/  UMOV UR16, URZ ;  /* 0x000000ff00107c82 */ /* 0x000fe20008000000 */
[----:B------:R-:W-:Y:S01]  /*4890*/  UMOV UR26, 0x0 ;  /* 0x00000000001a7882 */ /* 0x000fe20000000000 */
[----:B-1----:R-:W-:Y:S02]  /*48a0*/  UIADD3 UR4, UPT, UPT, UR6, 0x3f, URZ ;  /* 0x0000003f06047890 */ /* 0x002fe4000fffe0ff */
[----:B---3--:R-:W1:Y:S01]  /*48b0*/  LDS R3, [UR17+0x220] ;  /* 0x00022011ff037984 */ /* 0x008e620008000800 */
[----:B------:R-:W-:Y:S02]  /*48c0*/  UPRMT UR23, URZ, 0x654, UR23 ;  /* 0x00000654ff177896 */ /* 0x000fe40008000017 */
[----:B------:R-:W-:Y:S01]  /*48d0*/  USHF.R.S32.HI UR5, URZ, 0x1f, UR4 ;  /* 0x0000001fff057899 */ /* 0x000fe20008011404 */
[----:B------:R-:W-:Y:S01]  /*48e0*/  UMOV UR27, 0x8200010 ;  /* 0x08200010001b7882 */ /* 0x000fe20000000000 */
[----:B------:R-:W-:-:S02]  /*48f0*/  UMOV UR24, 0x0 ;  /* 0x0000000000187882 */ /* 0x000fc40000000000 */
[----:B------:R-:W-:Y:S02]  /*4900*/  ULEA.HI UR4, UR5, UR4, URZ, 0x6 ;  /* 0x0000000405047291 */ /* 0x000fe4000f8f30ff */
[----:B------:R-:W-:Y:S02]  /*4910*/  UIADD3 UR5, UPT, UPT, UR17, 0x4400, URZ ;  /* 0x0000440011057890 */ /* 0x000fe4000fffe0ff */
[----:B------:R-:W-:Y:S02]  /*4920*/  USHF.R.S32.HI UR4, URZ, 0x6, UR4 ;  /* 0x00000006ff047899 */ /* 0x000fe40008011404 */
[----:B------:R-:W-:Y:S02]  /*4930*/  USHF.R.U32.HI UR5, URZ, 0x4, UR5 ;  /* 0x00000004ff057899 */ /* 0x000fe40008011605 */
[----:B------:R-:W-:Y:S02]  /*4940*/  UIMAD UR4, UR4, UR7, URZ ;  /* 0x00000007040472a4 */ /* 0x000fe4000f8e02ff */
[----:B------:R-:W-:-:S02]  /*4950*/  ULOP3.LUT UR5, UR5, 0x3fff, URZ, 0xc0, !UPT ;  /* 0x00003fff05057892 */ /* 0x000fc4000f8ec0ff */
[----:B--2---:R-:W-:Y:S02]  /*4960*/  UIMAD UR4, UR4, UR8, URZ ;  /* 0x00000008040472a4 */ /* 0x004fe4000f8e02ff */
[----:B------:R-:W-:Y:S02]  /*4970*/  ULOP3.LUT UR19, UR5, 0x10000, URZ, 0xfc, !UPT ;  /* 0x0001000005137892 */ /* 0x000fe4000f8efcff */
[----:B------:R-:W-:Y:S02]  /*4980*/  UIMAD UR6, UR4, UR9, URZ ;  /* 0x00000009040672a4 */ /* 0x000fe4000f8e02ff */
[----:B------:R-:W-:Y:S02]  /*4990*/  UIADD3 UR4, UPT, UPT, UR17, 0x1e400, URZ ;  /* 0x0001e40011047890 */ /* 0x000fe4000fffe0ff */
[----:B------:R-:W-:Y:S02]  /*49a0*/  UIADD3 UR29, UPT, UPT, UR6, -0x1, URZ ;  /* 0xffffffff061d7890 */ /* 0x000fe4000fffe0ff */
[----:B------:R-:W-:-:S02]  /*49b0*/  USHF.R.U32.HI UR4, URZ, 0x4, UR4 ;  /* 0x00000004ff047899 */ /* 0x000fc40008011604 */
[----:B------:R-:W-:Y:S02]  /*49c0*/  UISETP.GE.AND UP4, UPT, UR6, 0x1, UPT ;  /* 0x000000010600788c */ /* 0x000fe4000bf86270 */
[----:B------:R-:W-:Y:S01]  /*49d0*/  ULOP3.LUT UR4, UR4, 0x3fff, URZ, 0xc0, !UPT ;  /* 0x00003fff04047892 */ /* 0x000fe2000f8ec0ff */
[----:B------:R-:W-:-:S03]  /*49e0*/  UMOV UR25, 0x8200010 ;  /* 0x0820001000197882 */ /* 0x000fc60000000000 */
[----:B------:R-:W-:Y:S01]  /*49f0*/  ULOP3.LUT UR20, UR4, 0x10000, URZ, 0xfc, !UPT ;  /* 0x0001000004147892 */ /* 0x000fe2000f8efcff */
[C---:B-1----:R-:W-:Y:S01]  /*4a00*/  VIADD R5, R3.reuse, 0x40 ;  /* 0x0000004003057836 */ /* 0x042fe20000000000 */
[----:B------:R-:W-:-:S04]  /*4a10*/  LOP3.LUT R4, R3, 0xffff, RZ, 0xc0, !PT ;  /* 0x0000ffff03047812 */ /* 0x000fc800078ec0ff */
[----:B------:R-:W-:-:S05]  /*4a20*/  LOP3.LUT R5, R5, 0xffff, RZ, 0xc0, !PT ;  /* 0x0000ffff05057812 */ /* 0x000fca00078ec0ff */
[----:B------:R1:W-:Y:S02]  /*4a30*/  STL.64 [R1], R4 ;  /* 0x0000000401007387 */ /* 0x0003e40000100a00 */
.L_x_92:
[----:B-1----:R-:W-:-:S04]  /*4a40*/  SHF.L.U32 R5, R2, 0x1f, RZ ;  /* 0x0000001f02057819 */ /* 0x002fc800000006ff */
[----:B------:R-:W1:Y:S02]  /*4a50*/  SYNCS.PHASECHK.TRANS64.TRYWAIT P0, [UR17+0x1d0], R5 ;  /* 0x0001d005ff0075a7 */ /* 0x000e640008001111 */
[----:B-1-34-:R-:W-:Y:S05]  /*4a60*/  @!P0 BRA `(.L_x_84) ;  /* 0x0000005400908947 */ /* 0x01afea0003800000 */
.L_x_202:
[----:B-1----:R-:W1:Y:S01]  /*4a70*/  LDS.128 R4, [UR17+0x210] ;  /* 0x00021011ff047984 */ /* 0x002e620008000c00 */
[----:B------:R-:W-:Y:S01]  /*4a80*/  ULEA UR22, UR21, UR17, 0x3 ;  /* 0x0000001115167291 */ /* 0x000fe2000f8e18ff */
[----:B------:R-:W-:Y:S01]  /*4a90*/  @!PT LDS RZ, [RZ] ;  /* 0x00000000fffff984 */ /* 0x000fe20000000800 */
[----:B------:R-:W-:Y:S01]  /*4aa0*/  @!PT LDS RZ, [RZ] ;  /* 0x00000000fffff984 */ /* 0x000fe20000000800 */
[----:B------:R-:W-:Y:S01]  /*4ab0*/  @!PT LDS RZ, [RZ] ;  /* 0x00000000fffff984 */ /* 0x000fe20000000800 */
[----:B------:R-:W-:Y:S01]  /*4ac0*/  @!PT LDS RZ, [RZ] ;  /* 0x00000000fffff984 */ /* 0x000fe20000000800 */
[----:B------:R2:W-:Y:S06]  /*4ad0*/  MEMBAR.ALL.CTA ;  /* 0x0000000000007992 */ /* 0x0005ec0000008000 */
[----:B--2---:R-:W2:Y:S02]  /*4ae0*/  FENCE.VIEW.ASYNC.S ;  /* 0x00000000000073c6 */ /* 0x004ea40000000000 */
[----:B--2---:R-:W-:Y:S01]  /*4af0*/  SYNCS.ARRIVE.TRANS64.RED.A1T0 RZ, [UR23], RZ ;  /* 0x000000ffffff79a7 */ /* 0x004fe20008100417 */
[----:B-1----:R-:W-:Y:S01]  /*4b00*/  LOP3.LUT P2, RZ, R6, 0x1, RZ, 0xc0, !PT ;  /* 0x0000000106ff7812 */ /* 0x002fe2000784c0ff */
[----:B------:R-:W-:-:S12]  /*4b10*/  BRA.U UP3, `(.L_x_85) ;  /* 0x00000001030c7547 */ /* 0x000fd8000b800000 */
[----:B------:R-:W-:-:S04]  /*4b20*/  SHF.L.U32 R5, R8, 0x1f, RZ ;  /* 0x0000001f08057819 */ /* 0x000fc800000006ff */
[----:B------:R-:W1:Y:S02]  /*4b30*/  SYNCS.PHASECHK.TRANS64.TRYWAIT P0, [UR22+0x1f0], R5 ;  /* 0x0001f005ff0075a7 */ /* 0x000e640008001116 */
[----:B-1----:R-:W-:Y:S05]  /*4b40*/  @!P0 BRA `(.L_x_86) ;  /* 0x0000005400708947 */ /* 0x002fea0003800000 */
.L_x_85:
[----:B------:R-:W-:Y:S05]  /*4b50*/  BRA.U UP3, `(.L_x_87) ;  /* 0x0000000103d47547 */ /* 0x000fea000b800000 */
[----:B------:R-:W-:Y:S05]  /*4b60*/  BRA.U !UP4, `(.L_x_88) ;  /* 0x000000010cc47547 */ /* 0x000fea000b800000 */
[----:B------:R-:W-:Y:S01]  /*4b70*/  ULEA UR4, UR21, UR43, 0x2 ;  /* 0x0000002b15047291 */ /* 0x000fe2000f8e10ff */
[----:B-1----:R-:W-:-:S08]  /*4b80*/  SHF.L.U32 R4, R0, 0x1f, RZ ;  /* 0x0000001f00047819 */ /* 0x002fd000000006ff */
[----:B------:R-:W5:Y:S01]  /*4b90*/  LDL R5, [UR4] ;  /* 0x00000004ff057983 */ /* 0x000f620008100800 */
[----:B------:R-:W-:Y:S02]  /*4ba0*/  ULEA UR4, UR16, UR17, 0x3 ;  /* 0x0000001110047291 */ /* 0x000fe4000f8e18ff */
[----:B------:R-:W-:Y:S01]  /*4bb0*/  UPLOP3.LUT UP2, UPT, UPT, UPT, UPT, 0x40, 0x4 ;  /* 0x000000000004789c */ /* 0x000fe20003f4e870 */
[----:B------:R-:W-:Y:S01]  /*4bc0*/  UMOV UR15, UR29 ;  /* 0x0000001d000f7c82 */ /* 0x000fe20008000000 */
[----:B------:R-:W-:-:S05]  /*4bd0*/  UMOV UR5, UR16 ;  /* 0x0000001000057c82 */ /* 0x000fca0008000000 */
[----:B------:R1:W2:Y:S04]  /*4be0*/  SYNCS.PHASECHK.TRANS64.TRYWAIT P1, [UR4], R4 ;  /* 0x00000004ff0075a7 */ /* 0x0002a80008021104 */
.L_x_91:
[----:B---3--:R-:W-:Y:S01]  /*4bf0*/  ULEA UR10, UR5, UR17, 0x3 ;  /* 0x00000011050a7291 */ /* 0x008fe2000f8e18ff */
[----:B--2-4-:R-:W-:Y:S11]  /*4c00*/  @P1 BRA `(.L_x_89) ;  /* 0x00000000000c1947 */ /* 0x014ff60003800000 */
[----:B------:R-:W-:Y:S04]  /*4c10*/  SHF.L.U32 R7, R0, 0x1f, RZ ;  /* 0x0000001f00077819 */ /* 0x000fe800000006ff */
[----:B------:R-:W2:Y:S02]  /*4c20*/  SYNCS.PHASECHK.TRANS64.TRYWAIT P0, [UR10], R7 ;  /* 0x00000007ff0075a7 */ /* 0x000ea4000800110a */
[----:B--2---:R-:W-:Y:S05]  /*4c30*/  @!P0 BRA `(.L_x_90) ;  /* 0x00000054004c8947 */ /* 0x004fea0003800000 */
.L_x_89:
[----:B------:R-:W-:Y:S01]  /*4c40*/  UISETP.NE.AND UP0, UPT, UR15, URZ, UPT ;  /* 0x000000ff0f00728c */ /* 0x000fe2000bf05270 */
[----:B------:R-:W-:Y:S01]  /*4c50*/  PLOP3.LUT P1, PT, PT, PT, PT, 0x80, 0x8 ;  /* 0x000000000008781c */ /* 0x000fe20003f2f070 */
[----:B------:R-:W-:Y:S02]  /*4c60*/  UIADD3 UR4, UPT, UPT, UR5, 0x1, URZ ;  /* 0x0000000105047890 */ /* 0x000fe4000fffe0ff */
[----:B------:R-:W-:Y:S02]  /*4c70*/  ULEA UR8, UR5, UR20, 0x8 ;  /* 0x0000001405087291 */ /* 0x000fe4000f8e40ff */
[----:B------:R-:W-:Y:S01]  /*4c80*/  UISETP.NE.AND UP1, UPT, UR4, 0x1a, UPT ;  /* 0x0000001a0400788c */ /* 0x000fe2000bf25270 */
[----:B------:R-:W-:Y:S01]  /*4c90*/  PLOP3.LUT P0, PT, PT, PT, UP0, 0x80, 0x8 ;  /* 0x000000000008781c */ /* 0x000fe20003f0f008 */
[----:B------:R-:W-:Y:S02]  /*4ca0*/  UIADD3 UR12, UPT, UPT, UR8, 0x2, URZ ;  /* 0x00000002080c7890 */ /* 0x000fe4000fffe0ff */
[----:B------:R-:W-:Y:S02]  /*4cb0*/  USEL UR6, URZ, 0x1, UP1 ;  /* 0x00000001ff067887 */ /* 0x000fe40008800000 */
[----:B------:R-:W-:Y:S02]  /*4cc0*/  USEL UR16, UR4, URZ, UP1 ;  /* 0x000000ff04107287 */ /* 0x000fe40008800000 */
[----:B------:R-:W-:Y:S02]  /*4cd0*/  UIADD3 UR10, UPT, UPT, UR10, 0xd0, URZ ;  /* 0x000000d00a0a7890 */ /* 0x000fe4000fffe0ff */
[----:B------:R-:W-:Y:S01]  /*4ce0*/  @UP0 ULEA UR4, UR16, UR17, 0x3 ;  /* 0x0000001110040291 */ /* 0x000fe2000f8e18ff */
[----:B------:R-:W-:Y:S01]  /*4cf0*/  LOP3.LUT R0, R0, UR6, RZ, 0x3c, !PT ;  /* 0x0000000600007c12 */ /* 0x000fe2000f8e3cff */
[----:B------:R-:W-:Y:S01]  /*4d00*/  UMOV UR9, 0x80004020 ;  /* 0x8000402000097882 */ /* 0x000fe20000000000 */
[----:B------:R-:W-:Y:S01]  /*4d10*/  UMOV UR13, 0x80004020 ;  /* 0x80004020000d7882 */ /* 0x000fe20000000000 */
[----:B------:R-:W-:Y:S01]  /*4d20*/  UMOV UR7, 0x80004020 ;  /* 0x8000402000077882 */ /* 0x000fe20000000000 */
[----:B-1----:R-:W-:Y:S04]  /*4d30*/  @P0 SHF.L.U32 R4, R0, 0x1f, RZ ;  /* 0x0000001f00040819 */ /* 0x002fe800000006ff */
[----:B------:R3:W4:Y:S01]  /*4d40*/  @P0 SYNCS.PHASECHK.TRANS64.TRYWAIT P1, [UR4], R4 ;  /* 0x00000004ff0005a7 */ /* 0x0007220008021104 */
[----:B------:R-:W-:Y:S11]  /*4d50*/  ELECT P0, URZ, PT ;  /* 0x0000000000ff782f */ /* 0x000ff60003800000 */
[----:B------:R-:W-:Y:S02]  /*4d60*/  @!UPT UIADD3 URZ, UPT, UPT, URZ, URZ, URZ ;  /* 0x000000fffffff290 */ /* 0x000fe4000fffe0ff */
[C---:B-----5:R-:W-:Y:S01]  /*4d70*/  @P0 R2UR.BROADCAST UR14, R5.reuse ;  /* 0x00000000050e02ca */ /* 0x060fe200008e0000 */
[----:B------:R-:W-:Y:S01]  /*4d80*/  ULEA UR4, UR5, UR19, 0x8 ;  /* 0x0000001305047291 */ /* 0x000fe2000f8e40ff */
[----:B------:R-:W-:Y:S11]  /*4d90*/  ELECT P0, URZ, PT ;  /* 0x0000000000ff782f */ /* 0x000ff60003800000 */
[----:B------:R-:W-:Y:S02]  /*4da0*/  @!UPT UIADD3 URZ, UPT, UPT, URZ, URZ, URZ ;  /* 0x000000fffffff290 */ /* 0x000fe4000fffe0ff */
[----:B------:R-:W-:Y:S01]  /*4db0*/  @P0 R2UR.BROADCAST UR11, R5 ;  /* 0x00000000050b02ca */ /* 0x000fe200008e0000 */
[----:B------:R-:W-:Y:S01]  /*4dc0*/  UIADD3 UR6, UPT, UPT, UR4, 0x2, URZ ;  /* 0x0000000204067890 */ /* 0x000fe2000fffe0ff */
[----:B------:R-:W-:Y:S02]  /*4dd0*/  UMOV UR5, 0x80004020 ;  /* 0x8000402000057882 */ /* 0x000fe40000000000 */
[----:B------:R1:W-:Y:S01]  /*4de0*/  UTCQMMA.2CTA gdesc[UR4], gdesc[UR8], tmem[UR14], tmem[UR26], idesc[UR27], UP2 ;  /* 0x00ff1a08040075ea */ /* 0x0003e2000920030e */
[----:B------:R-:W-:Y:S08]  /*4df0*/  UPLOP3.LUT UP2, UPT, UPT, UPT, UPT, 0x80, 0x8 ;  /* 0x000000000008789c */ /* 0x000ff00003f4f070 */
[----:B------:R3:W-:Y:S01]  /*4e00*/  UTCQMMA.2CTA gdesc[UR6], gdesc[UR12], tmem[UR11], tmem[UR24], idesc[UR25], UPT ;  /* 0x00ff180c060075ea */ /* 0x0007e2000ba0030b */
[----:B------:R3:W-:Y:S01]  /*4e10*/  UTCBAR.2CTA.MULTICAST [UR10], URZ, UR18 ;  /* 0x000000ff0a0073e9 */ /* 0x0007e20008200812 */
[----:B-1----:R-:W-:Y:S02]  /*4e20*/  UIADD3 UR4, UPT, UPT, UR15, 0x1, URZ ;  /* 0x000000010f047890 */ /* 0x002fe4000fffe0ff */
[----:B------:R-:W-:Y:S02]  /*4e30*/  UIADD3 UR8, UPT, UPT, UR15, -0x1, URZ ;  /* 0xffffffff0f087890 */ /* 0x000fe4000fffe0ff */
[----:B------:R-:W-:Y:S01]  /*4e40*/  UISETP.GT.U32.AND UP0, UPT, UR4, 0x1, UPT ;  /* 0x000000010400788c */ /* 0x000fe2000bf04070 */
[----:B------:R-:W-:Y:S04]  /*4e50*/  UMOV UR5, UR16 ;  /* 0x0000001000057c82 */ /* 0x000fe80008000000 */
[----:B------:R-:W-:Y:S04]  /*4e60*/  UMOV UR15, UR8 ;  /* 0x00000008000f7c82 */ /* 0x000fe80008000000 */
[----:B------:R-:W-:Y:S05]  /*4e70*/  BRA.U UP0, `(.L_x_91) ;  /* 0xfffffffd005c7547 */ /* 0x000fea000b83ffff */
.L_x_88:
[----:B------:R-:W-:-:S09]  /*4e80*/  UIADD3 UR4, UPT, UPT, UR22, 0x1e0, URZ ;  /* 0x000001e016047890 */ /* 0x000fd2000fffe0ff */
[----:B------:R2:W-:Y:S01]  /*4e90*/  UTCBAR.2CTA.MULTICAST [UR4], URZ, UR28 ;  /* 0x000000ff040073e9 */ /* 0x0005e2000820081c */
[----:B------:R-:W-:Y:S02]  /*4ea0*/  NOP ;  /* 0x0000000000007918 */ /* 0x000fe40000000000 */
.L_x_87:
[----:B--2---:R-:W-:Y:S01]  /*4eb0*/  UIADD3 UR4, UPT, UPT, UR21, 0x1, URZ ;  /* 0x0000000115047890 */ /* 0x004fe2000fffe0ff */
[----:B------:R-:W-:-:S03]  /*4ec0*/  LOP3.LUT R2, R2, 0x1, RZ, 0x3c, !PT ;  /* 0x0000000102027812 */ /* 0x000fc600078e3cff */
[----:B------:R-:W-:-:S04]  /*4ed0*/  UISETP.NE.AND UP0, UPT, UR4, 0x2, UPT ;  /* 0x000000020400788c */ /* 0x000fc8000bf05270 */
[----:B------:R-:W-:Y:S02]  /*4ee0*/  USEL UR5, URZ, 0x1, UP0 ;  /* 0x00000001ff057887 */ /* 0x000fe40008000000 */
[----:B------:R-:W-:-:S04]  /*4ef0*/  USEL UR21, UR4, URZ, UP0 ;  /* 0x000000ff04157287 */ /* 0x000fc80008000000 */
[----:B------:R-:W-:Y:S01]  /*4f00*/  LOP3.LUT R8, R8, UR5, RZ, 0x3c, !PT ;  /* 0x0000000508087c12 */ /* 0x000fe2000f8e3cff */
[----:B------:R-:W-:Y:S07]  /*4f10*/  @P2 BRA `(.L_x_92) ;  /* 0xfffffff800c82947 */ /* 0x000fee000383ffff */
[----:B------:R-:W2:Y:S01]  /*4f20*/  S2UR UR8, SR_CgaCtaId ;  /* 0x00000000000879c3 */ /* 0x000ea20000008800 */
[----:B------:R-:W-:Y:S01]  /*4f30*/  ELECT P0, URZ, PT ;  /* 0x0000000000ff782f */ /* 0x000fe20003800000 */
[----:B------:R-:W-:Y:S01]  /*4f40*/  HFMA2 R0, -RZ, RZ, 0, 5.9604644775390625e-08 ;  /* 0x00000001ff007431 */ /* 0x000fe200000001ff */
[----:B------:R-:W-:-:S05]  /*4f50*/  UMOV UR4, 0x40 ;  /* 0x0000004000047882 */ /* 0x000fca0000000000 */
[----:B------:R-:W-:Y:S01]  /*4f60*/  UVIRTCOUNT.DEALLOC.SMPOOL 0x80 ;  /* 0x000000800000784c */ /* 0x000fe20000000000 */
[----:B------:R-:W-:Y:S02]  /*4f70*/  UISETP.NE.AND UP0, UPT, UR31, URZ, UPT ;  /* 0x000000ff1f00728c */ /* 0x000fe4000bf05270 */
[----:B--2---:R-:W-:-:S09]  /*4f80*/  ULEA UR8, UR8, UR4, 0x18 ;  /* 0x0000000408087291 */ /* 0x004fd2000f8ec0ff */
[----:B------:R2:W-:Y:S01]  /*4f90*/  @P0 STS.U8 [UR8+0x1c], R0 ;  /* 0x00001c00ff000988 */ /* 0x0005e20008000008 */
[----:B------:R-:W-:Y:S05]  /*4fa0*/  BRA.U UP0, `(.L_x_93) ;  /* 0x0000000100587547 */ /* 0x000fea000b800000 */
[----:B------:R-:W-:Y:S01]  /*4fb0*/  UIADD3 UR5, UPT, UPT, UR17, 0x1f0, URZ ;  /* 0x000001f011057890 */ /* 0x000fe2000fffe0ff */
[----:B-1----:R-:W-:-:S03]  /*4fc0*/  SHF.L.U32 R5, R8, 0x1f, RZ ;  /* 0x0000001f08057819 */ /* 0x002fc600000006ff */
[----:B------:R-:W-:-:S09]  /*4fd0*/  ULEA UR4, UR21, UR5, 0x3 ;  /* 0x0000000515047291 */ /* 0x000fd2000f8e18ff */
[----:B------:R-:W1:Y:S02]  /*4fe0*/  SYNCS.PHASECHK.TRANS64.TRYWAIT P0, [UR4], R5 ;  /* 0x00000005ff0075a7 */ /* 0x000e640008001104 */
[----:B-1----:R-:W-:Y:S05]  /*4ff0*/  @!P0 BRA `(.L_x_94) ;  /* 0x0000005000748947 */ /* 0x002fea0003800000 */
.L_x_206:
[----:B------:R-:W-:-:S04]  /*5000*/  UIADD3 UR4, UPT, UPT, UR21, 0x1, URZ ;  /* 0x0000000115047890 */ /* 0x000fc8000fffe0ff */
[----:B------:R-:W-:-:S04]  /*5010*/  UISETP.NE.AND UP1, UPT, UR4, 0x2, UPT ;  /* 0x000000020400788c */ /* 0x000fc8000bf25270 */
[----:B---3--:R-:W-:Y:S02]  /*5020*/  USEL UR6, URZ, 0x1, UP1 ;  /* 0x00000001ff067887 */ /* 0x008fe40008800000 */
[----:B------:R-:W-:-:S04]  /*5030*/  USEL UR4, UR4, URZ, UP1 ;  /* 0x000000ff04047287 */ /* 0x000fc80008800000 */
[----:B------:R-:W-:Y:S01]  /*5040*/  ULEA UR4, UR4, UR5, 0x3 ;  /* 0x0000000504047291 */ /* 0x000fe2000f8e18ff */
[----:B-1----:R-:W-:-:S04]  /*5050*/  LOP3.LUT R5, R8, UR6, RZ, 0x3c, !PT ;  /* 0x0000000608057c12 */ /* 0x002fc8000f8e3cff */
[----:B------:R-:W-:Y:S01]  /*5060*/  SHF.L.U32 R5, R5, 0x1f, RZ ;  /* 0x0000001f05057819 */ /* 0x000fe200000006ff */
[----:B--2---:R-:W-:-:S04]  /*5070*/  IMAD.U32 R0, RZ, RZ, UR4 ;  /* 0x00000004ff007e24 */ /* 0x004fc8000f8e00ff */
[----:B------:R1:W2:Y:S03]  /*5080*/  SYNCS.PHASECHK.TRANS64.TRYWAIT P0, [R0+URZ], R5 ;  /* 0x00000005000075a7 */ /* 0x0002a600080011ff */
[----:B--2---:R-:W-:Y:S05]  /*5090*/  @!P0 NANOSLEEP.SYNCS 0x989680 ;  /* 0x009896800000895d */ /* 0x004fea0003900000 */
[----:B------:R-:W2:Y:S02]  /*50a0*/  @!P0 SYNCS.PHASECHK.TRANS64 P0, [R0+URZ], R5 ;  /* 0x00000005000085a7 */ /* 0x000ea400080010ff */
[----:B--2---:R-:W-:Y:S05]  /*50b0*/  @P0 BRA `(.L_x_95) ;  /* 0x0000000000200947 */ /* 0x004fea0003800000 */
.L_x_96:
[----:B--2---:R2:W3:Y:S02]  /*50c0*/  SYNCS.PHASECHK.TRANS64.TRYWAIT P0, [R0+URZ], R5 ;  /* 0x00000005000075a7 */ /* 0x0044e400080011ff */
[----:B---3--:R-:W-:Y:S05]  /*50d0*/  @!P0 NANOSLEEP.SYNCS 0x989680 ;  /* 0x009896800000895d */ /* 0x008fea0003900000 */
[----:B------:R-:W3:Y:S02]  /*50e0*/  @!P0 SYNCS.PHASECHK.TRANS64 P0, [R0+URZ], R5 ;  /* 0x00000005000085a7 */ /* 0x000ee400080010ff */
[----:B---3--:R-:W-:Y:S05]  /*50f0*/  @!P0 BRA `(.L_x_96) ;  /* 0xfffffffc00f08947 */ /* 0x008fea000383ffff */
[----:B------:R-:W-:Y:S05]  /*5100*/  BRA `(.L_x_95) ;  /* 0x00000000000c7947 */ /* 0x000fea0003800000 */
.L_x_93:
[----:B------:R-:W-:-:S04]  /*5110*/  UIADD3 UR4, UPT, UPT, UR17, 0x200, URZ ;  /* 0x0000020011047890 */ /* 0x000fc8000fffe0ff */
[----:B------:R-:W-:-:S09]  /*5120*/  UPRMT UR4, UR30, 0x654, UR4 ;  /* 0x000006541e047896 */ /* 0x000fd20008000004 */
[----:B------:R-:W-:Y:S03]  /*5130*/  SYNCS.ARRIVE.TRANS64.RED.A1T0 RZ, [UR4], RZ ;  /* 0x000000ffffff79a7 */ /* 0x000fe60008100404 */
.L_x_95:
[----:B-12---:R-:W-:Y:S01]  /*5140*/  SHF.L.U32 R5, RZ, 0x1f, RZ ;  /* 0x0000001fff057819 */ /* 0x006fe200000006ff */
[----:B------:R-:W-:Y:S01]  /*5150*/  UIADD3 UR4, UPT, UPT, UR17, 0x200, URZ ;  /* 0x0000020011047890 */ /* 0x000fe2000fffe0ff */
[----:B------:R-:W-:Y:S02]  /*5160*/  PLOP3.LUT P0, PT, PT, PT, UP0, 0x80, 0x8 ;  /* 0x000000000008781c */ /* 0x000fe40003f0f008 */
[----:B----4-:R-:W1:Y:S02]  /*5170*/  SYNCS.PHASECHK.TRANS64.TRYWAIT P1, [UR17+0x200], R5 ;  /* 0x00020005ff0075a7 */ /* 0x010e640008021111 */
[----:B-1----:R-:W-:Y:S09]  /*5180*/  @!P1 BRA `(.L_x_97) ;  /* 0x0000005000289947 */ /* 0x002ff20003800000 */
.L_x_208:
[----:B------:R-:W-:Y:S01]  /*5190*/  @!UP0 UPRMT UR4, UR30, 0x654, UR4 ;  /* 0x000006541e048896 */ /* 0x000fe20008000004 */
[----:B------:R-:W-:Y:S01]  /*51a0*/  LOP3.LUT R2, R3, 0xffff, RZ, 0xc0, !PT ;  /* 0x0000ffff03027812 */ /* 0x000fe200078ec0ff */
[----:B------:R-:W-:Y:S02]  /*51b0*/  IMAD.MOV.U32 R3, RZ, RZ, 0xffff ;  /* 0x0000ffffff037424 */ /* 0x000fe400078e00ff */
[----:B-1----:R-:W-:Y:S01]  /*51c0*/  IMAD.MOV.U32 R5, RZ, RZ, 0x1 ;  /* 0x00000001ff057424 */ /* 0x002fe200078e00ff */
[----:B------:R-:W-:-:S04]  /*51d0*/  SHF.R.U32.HI R2, RZ, 0x5, R2 ;  /* 0x00000005ff027819 */ /* 0x000fc80000011602 */
[----:B------:R-:W-:Y:S01]  /*51e0*/  @!P0 SYNCS.ARRIVE.TRANS64.RED.A1T0 RZ, [UR4], RZ ;  /* 0x000000ffffff89a7 */ /* 0x000fe20008100404 */
[----:B------:R-:W-:Y:S01]  /*51f0*/  NOP ;  /* 0x0000000000007918 */ /* 0x000fe20000000000 */
[----:B------:R-:W1:Y:S01]  /*5200*/  LDS R0, [UR8+0x14] ;  /* 0x00001408ff007984 */ /* 0x000e620008000800 */
[-C--:B------:R-:W-:Y:S02]  /*5210*/  SHF.L.U32 R3, R3, R2.reuse, RZ ;  /* 0x0000000203037219 */ /* 0x080fe400000006ff */
[----:B------:R-:W-:Y:S02]  /*5220*/  SHF.L.U32 R5, R5, R2, RZ ;  /* 0x0000000205057219 */ /* 0x000fe400000006ff */
[----:B-1----:R-:W-:-:S04]  /*5230*/  LOP3.LUT R0, R0, R3, RZ, 0xc0, !PT ;  /* 0x0000000300007212 */ /* 0x002fc800078ec0ff */
[----:B------:R-:W-:-:S13]  /*5240*/  ISETP.NE.AND P0, PT, R0, R3, PT ;  /* 0x000000030000720c */ /* 0x000fda0003f05270 */
[----:B------:R-:W-:Y:S05]  /*5250*/  @P0 BRA `(.L_x_98) ;  /* 0x00000000005c0947 */ /* 0x000fea0003800000 */
[----:B------:R-:W1:Y:S02]  /*5260*/  LDS R0, [UR8+0x18] ;  /* 0x00001808ff007984 */ /* 0x000e640008000800 */
[----:B-1----:R-:W-:-:S04]  /*5270*/  LOP3.LUT R0, R0, R5, RZ, 0xc0, !PT ;  /* 0x0000000500007212 */ /* 0x002fc800078ec0ff */
[----:B------:R-:W-:-:S13]  /*5280*/  ISETP.NE.AND P0, PT, R0, R5, PT ;  /* 0x000000050000720c */ /* 0x000fda0003f05270 */
[----:B------:R-:W-:Y:S05]  /*5290*/  @P0 BRA `(.L_x_99) ;  /* 0x0000000000400947 */ /* 0x000fea0003800000 */
[----:B------:R-:W-:Y:S01]  /*52a0*/  R2UR UR4, R3 ;  /* 0x00000000030472ca */ /* 0x000fe200000e0000 */
[----:B------:R-:W1:Y:S01]  /*52b0*/  S2R R2, SR_LANEID ;  /* 0x0000000000027919 */ /* 0x000e620000000000 */
[----:B------:R-:W-:-:S04]  /*52c0*/  LOP3.LUT R5, RZ, R5, RZ, 0x33, !PT ;  /* 0x00000005ff057212 */ /* 0x000fc800078e33ff */
[----:B---3--:R-:W2:Y:S07]  /*52d0*/  REDUX UR6, R5 ;  /* 0x00000000050673c4 */ /* 0x008eae0000000000 */
[----:B------:R-:W-:-:S03]  /*52e0*/  ULOP3.LUT UR5, URZ, UR4, URZ, 0x33, !UPT ;  /* 0x00000004ff057292 */ /* 0x000fc6000f8e33ff */
[----:B------:R-:W-:Y:S02]  /*52f0*/  VOTEU.ANY UR4, UPT, PT ;  /* 0x0000000000047886 */ /* 0x000fe400038e0100 */
[----:B------:R-:W-:Y:S01]  /*5300*/  UFLO.U32 UR4, UR4 ;  /* 0x00000004000472bd */ /* 0x000fe200080e0000 */
[----:B------:R-:W-:-:S04]  /*5310*/  IMAD.U32 R0, RZ, RZ, UR5 ;  /* 0x00000005ff007e24 */ /* 0x000fc8000f8e00ff */
[----:B------:R-:W3:Y:S02]  /*5320*/  REDUX UR7, R0 ;  /* 0x00000000000773c4 */ /* 0x000ee40000000000 */
[----:B------:R4:W-:Y:S01]  /*5330*/  UTCATOMSWS.AND URZ, UR5 ;  /* 0x0000000500ff79e3 */ /* 0x0009e20008000000 */
[----:B-1----:R-:W-:Y:S01]  /*5340*/  ISETP.EQ.U32.AND P0, PT, R2, UR4, PT ;  /* 0x0000000402007c0c */ /* 0x002fe2000bf02070 */
[----:B--2---:R-:W-:Y:S02]  /*5350*/  IMAD.U32 R2, RZ, RZ, UR6 ;  /* 0x00000006ff027e24 */ /* 0x004fe4000f8e00ff */
[----:B---3--:R-:W-:-:S10]  /*5360*/  IMAD.U32 R3, RZ, RZ, UR7 ;  /* 0x00000007ff037e24 */ /* 0x008fd4000f8e00ff */
[----:B------:R4:W-:Y:S04]  /*5370*/  @P0 ATOMS.AND RZ, [UR8+0x14], R3 ;  /* 0x00001403ffff098c */ /* 0x0009e8000a800008 */
[----:B------:R4:W-:Y:S01]  /*5380*/  @P0 ATOMS.AND RZ, [UR8+0x18], R2 ;  /* 0x00001802ffff098c */ /* 0x0009e2000a800008 */
[----:B------:R-:W-:Y:S05]  /*5390*/  BRA `(.L_x_100) ;  /* 0x0000000000147947 */ /* 0x000fea0003800000 */
.L_x_99:
[----:B------:R-:W-:Y:S02]  /*53a0*/  MOV R2, 0x53c0 ;  /* 0x000053c000027802 */ /* 0x000fe40000000f00 */
[----:B---3-5:R-:W-:Y:S05]  /*53b0*/  CALL.REL.NOINC `($__internal_0_$__cuda_sm10x_tcgen05_guardrail_trap_col_being_dealloced_not_returned_by_alloc) ;  /* 0x0000005000807944 */ /* 0x028fea0003c00000 */
[----:B------:R-:W-:Y:S05]  /*53c0*/  BRA `(.L_x_100) ;  /* 0x0000000000087947 */ /* 0x000fea0003800000 */
.L_x_98:
[----:B------:R-:W-:Y:S02]  /*53d0*/  MOV R2, 0x53f0 ;  /* 0x000053f000027802 */ /* 0x000fe40000000f00 */
[----:B---3-5:R-:W-:Y:S05]  /*53e0*/  CALL.REL.NOINC `($__internal_2_$__cuda_sm10x_tcgen05_guardrail_trap_unallocated_columns_being_dealloced) ;  /* 0x00000050008c7944 */ /* 0x028fea0003c00000 */
.L_x_100:
[----:B------:R-:W-:Y:S01]  /*53f0*/  NOP ;  /* 0x0000000000007918 */ /* 0x000fe20000000000 */
[----:B----4-:R-:W-:Y:S05]  /*5400*/  EXIT ;  /* 0x000000000000794d */ /* 0x010fea0003800000 */
.L_x_72:
[----:B------:R-:W-:-:S09]  /*5410*/  UISETP.NE.OR UP0, UPT, UR18, 0x3, !UP3 ;  /* 0x000000031200788c */ /* 0x000fd2000df05670 */
[----:B------:R-:W-:Y:S05]  /*5420*/  BRA.U UP0, `(.L_x_101) ;  /* 0x0000001100407547 */ /* 0x000fea000b800000 */
[----:B------:R-:W2:Y:S01]  /*5430*/  LDCU.64 UR4, c[0x0][0x988] ;  /* 0x00013100ff0477ac */ /* 0x000ea20008000a00 */
[----:B------:R-:W3:Y:S01]  /*5440*/  LDC.64 R12, c[0x0][0x348] ;  /* 0x0000d200ff0c7b82 */ /* 0x000ee20000000a00 */
[----:B------:R-:W-:Y:S01]  /*5450*/  HFMA2 R10, -RZ, RZ, 0, 5.9604644775390625e-08 ;  /* 0x00000001ff0a7431 */ /* 0x000fe200000001ff */
[----:B------:R-:W-:Y:S01]  /*5460*/  MOV R8, RZ ;  /* 0x000000ff00087202 */ /* 0x000fe20000000f00 */
[----:B------:R-:W4:Y:S01]  /*5470*/  LDCU UR36, c[0x0][0x370] ;  /* 0x00006e00ff2477ac */ /* 0x000f220008000800 */
[----:B------:R-:W-:Y:S01]  /*5480*/  HFMA2 R3, -RZ, RZ, 0, 0.00048828125 ;  /* 0x00001000ff037431 */ /* 0x000fe200000001ff */
[----:B------:R-:W4:Y:S01]  /*5490*/  LDCU.128 UR32, c[0x0][0xc10] ;  /* 0x00018200ff2077ac */ /* 0x000f220008000c00 */
[----:B------:R-:W1:Y:S01]  /*54a0*/  LDCU UR29, c[0x0][0x374] ;  /* 0x00006e80ff1d77ac */ /* 0x000e620008000800 */
[----:B------:R-:W1:Y:S01]  /*54b0*/  LDCU.64 UR30, c[0x0][0x990] ;  /* 0x00013200ff1e77ac */ /* 0x000e620008000a00 */
[----:B------:R-:W1:Y:S01]  /*54c0*/  LDCU UR26, c[0x0][0xc0c] ;  /* 0x00018180ff1a77ac */ /* 0x000e620008000800 */
[----:B--2---:R-:W-:Y:S01]  /*54d0*/  UISETP.NE.U32.AND UP0, UPT, UR4, URZ, UPT ;  /* 0x000000ff0400728c */ /* 0x004fe2000bf05070 */
[----:B------:R-:W2:Y:S01]  /*54e0*/  LDCU.128 UR40, c[0x0][0xa80] ;  /* 0x00015000ff2877ac */ /* 0x000ea20008000c00 */
[----:B------:R-:W3:Y:S01]  /*54f0*/  LDCU UR50, c[0x0][0xc20] ;  /* 0x00018400ff3277ac */ /* 0x000ee20008000800 */
[----:B------:R-:W3:Y:S01]  /*5500*/  LDCU UR4, c[0x0][0xc30] ;  /* 0x00018600ff0477ac */ /* 0x000ee20008000800 */
[----:B------:R-:W3:Y:S01]  /*5510*/  LDCU.128 UR52, c[0x0][0xa90] ;  /* 0x00015200ff3477ac */ /* 0x000ee20008000c00 */
[----:B------:R-:W-:Y:S01]  /*5520*/  UMOV UR27, 0x400 ;  /* 0x00000400001b7882 */ /* 0x000fe20000000000 */
[----:B----4-:R-:W-:-:S02]  /*5530*/  UIMAD.WIDE.U32 UR6, UR36, UR32, URZ ;  /* 0x00000020240672a5 */ /* 0x010fc4000f8e00ff */
[----:B-1----:R-:W-:Y:S02]  /*5540*/  UIMAD.WIDE.U32 UR8, UR29, UR35, URZ ;  /* 0x000000231d0872a5 */ /* 0x002fe4000f8e00ff */
[----:B------:R-:W-:Y:S02]  /*5550*/  ULEA UR27, UR23, UR27, 0x18 ;  /* 0x0000001b171b7291 */ /* 0x000fe4000f8ec0ff */
[----:B------:R-:W-:Y:S02]  /*5560*/  UISETP.NE.AND.EX UP5, UPT, UR5, URZ, UPT, UP0 ;  /* 0x000000ff0500728c */ /* 0x000fe4000bfa5300 */
[----:B------:R-:W-:Y:S02]  /*5570*/  UISETP.NE.U32.AND UP6, UPT, UR30, URZ, UPT ;  /* 0x000000ff1e00728c */ /* 0x000fe4000bfc5070 */
[----:B------:R-:W-:Y:S02]  /*5580*/  UIADD3 UR38, UPT, UPT, UR27, 0x1a8, URZ ;  /* 0x000001a81b267890 */ /* 0x000fe4000fffe0ff */
[----:B------:R-:W-:-:S02]  /*5590*/  UIADD3 UR37, UPT, UPT, UR27, 0x1d8, URZ ;  /* 0x000001d81b257890 */ /* 0x000fc4000fffe0ff */
[----:B------:R-:W-:Y:S02]  /*55a0*/  UIADD3 UR28, UPT, UPT, UR27, 0x1a0, URZ ;  /* 0x000001a01b1c7890 */ /* 0x000fe4000fffe0ff */
[----:B------:R-:W-:Y:S02]  /*55b0*/  UISETP.NE.AND UP0, UPT, UR39, 0x1, UPT ;  /* 0x000000012700788c */ /* 0x000fe4000bf05270 */
[----:B------:R-:W-:Y:S02]  /*55c0*/  UISETP.GE.AND UP2, UPT, UR39, 0x1, UPT ;  /* 0x000000012700788c */ /* 0x000fe4000bf46270 */
[----:B------:R-:W-:Y:S01]  /*55d0*/  UISETP.NE.AND UP0, UPT, UR26, 0x1, UPT ;  /* 0x000000011a00788c */ /* 0x000fe2000bf05270 */
[----:B------:R-:W-:Y:S01]  /*55e0*/  UMOV UR47, UR7 ;  /* 0x00000007002f7c82 */ /* 0x000fe20008000000 */
[----:B------:R-:W-:Y:S01]  /*55f0*/  UMOV UR45, UR9 ;  /* 0x00000009002d7c82 */ /* 0x000fe20008000000 */
[----:B------:R-:W-:Y:S02]  /*5600*/  UISETP.NE.AND UP2, UPT, UR34, 0x1, UPT ;  /* 0x000000012200788c */ /* 0x000fe4000bf45270 */
[----:B--2---:R-:W-:Y:S01]  /*5610*/  UISETP.NE.AND UP0, UPT, UR40, 0x1, UPT ;  /* 0x000000012800788c */ /* 0x004fe2000bf05270 */
[----:B------:R-:W1:Y:S01]  /*5620*/  LDCU UR51, c[0x0][0xaa0] ;  /* 0x00015400ff3377ac */ /* 0x000e620008000800 */
[----:B------:R-:W-:Y:S01]  /*5630*/  UPLOP3.LUT UP4, UPT, UPT, UPT, UPT, 0x40, 0x4 ;  /* 0x000000000004789c */ /* 0x000fe20003f8e870 */
[----:B------:R-:W2:Y:S01]  /*5640*/  LDCU.64 UR24, c[0x0][0xc28] ;  /* 0x00018500ff1877ac */ /* 0x000ea20008000a00 */
[----:B------:R-:W-:-:S02]  /*5650*/  UISETP.NE.AND.EX UP6, UPT, UR31, URZ, UPT, UP6 ;  /* 0x000000ff1f00728c */ /* 0x000fc4000bfc5360 */
[----:B------:R-:W-:Y:S02]  /*5660*/  UPRMT UR38, UR23, 0x654, UR38 ;  /* 0x0000065417267896 */ /* 0x000fe40008000026 */
[----:B------:R-:W-:Y:S02]  /*5670*/  UPRMT UR37, URZ, 0x654, UR37 ;  /* 0x00000654ff257896 */ /* 0x000fe40008000025 */
[----:B------:R-:W-:Y:S02]  /*5680*/  UPRMT UR44, UR23, 0x654, UR28 ;  /* 0x00000654172c7896 */ /* 0x000fe4000800001c */
[----:B------:R-:W-:Y:S02]  /*5690*/  USHF.R.U32.HI UR47, URZ, UR33, UR47 ;  /* 0x00000021ff2f7299 */ /* 0x000fe4000801162f */
[----:B---3--:R-:W-:Y:S02]  /*56a0*/  USHF.R.U32.HI UR45, URZ, UR50, UR45 ;  /* 0x00000032ff2d7299 */ /* 0x008fe4000801162d */
[----:B------:R-:W-:-:S02]  /*56b0*/  UISETP.NE.AND UP3, UPT, UR4, 0x1, UPT ;  /* 0x000000010400788c */ /* 0x000fc4000bf65270 */
[----:B------:R-:W-:Y:S02]  /*56c0*/  UISETP.NE.AND UP2, UPT, UR43, 0x1, UPT ;  /* 0x000000012b00788c */ /* 0x000fe4000bf45270 */
[----:B-1----:R-:W-:-:S11]  /*56d0*/  UISETP.NE.AND UP0, UPT, UR54, 0x1, UPT ;  /* 0x000000013600788c */ /* 0x002fd6000bf05270 */
.L_x_110:
[----:B------:R-:W-:Y:S04]  /*56e0*/  SHF.L.U32 R5, R8, 0x1f, RZ ;  /* 0x0000001f08057819 */ /* 0x000fe800000006ff */
[----:B------:R-:W1:Y:S02]  /*56f0*/  SYNCS.PHASECHK.TRANS64.TRYWAIT P0, [UR27+0x1d0], R5 ;  /* 0x0001d005ff0075a7 */ /* 0x000e64000800111b */
[----:B-1-3--:R-:W-:Y:S05]  /*5700*/  @!P0 BRA `(.L_x_102) ;  /* 0x0000004800e08947 */ /* 0x00afea0003800000 */
.L_x_210:
[----:B-1----:R-:W1:Y:S01]  /*5710*/  LDS.128 R4, [UR27+0x210] ;  /* 0x0002101bff047984 */ /* 0x002e620008000c00 */
[----:B------:R-:W-:Y:S01]  /*5720*/  UISETP.GE.AND UP0, UPT, UR39, 0x1, UPT ;  /* 0x000000012700788c */ /* 0x000fe2000bf06270 */
[----:B------:R-:W-:Y:S01]  /*5730*/  @!PT LDS RZ, [RZ] ;  /* 0x00000000fffff984 */ /* 0x000fe20000000800 */
[----:B------:R-:W-:Y:S01]  /*5740*/  @!PT LDS RZ, [RZ] ;  /* 0x00000000fffff984 */ /* 0x000fe20000000800 */
[----:B------:R-:W-:Y:S01]  /*5750*/  @!PT LDS RZ, [RZ] ;  /* 0x00000000fffff984 */ /* 0x000fe20000000800 */
[----:B------:R-:W-:Y:S01]  /*5760*/  @!PT LDS RZ, [RZ] ;  /* 0x00000000fffff984 */ /* 0x000fe20000000800 */
[----:B------:R3:W-:Y:S06]  /*5770*/  MEMBAR.ALL.CTA ;  /* 0x0000000000007992 */ /* 0x0007ec0000008000 */
[----:B---3--:R-:W3:Y:S02]  /*5780*/  FENCE.VIEW.ASYNC.S ;  /* 0x00000000000073c6 */ /* 0x008ee40000000000 */
[----:B---3--:R-:W-:Y:S01]  /*5790*/  SYNCS.ARRIVE.TRANS64.RED.A1T0 RZ, [UR37], RZ ;  /* 0x000000ffffff79a7 */ /* 0x008fe20008100425 */
[----:B-1----:R-:W-:Y:S11]  /*57a0*/  LOP3.LUT P0, RZ, R6, 0x1, RZ, 0xc0, !PT ;  /* 0x0000000106ff7812 */ /* 0x002ff6000780c0ff */
[----:B------:R-:W-:Y:S02]  /*57b0*/  @!UPT UIADD3 URZ, UPT, UPT, URZ, URZ, URZ ;  /* 0x000000fffffff290 */ /* 0x000fe4000fffe0ff */
[----:B------:R-:W-:Y:S01]  /*57c0*/  VOTEU.ANY UP2, P0 ;  /* 0x0000000000ff7886 */ /* 0x000fe20000040100 */
[----:B------:R-:W-:Y:S11]  /*57d0*/  PLOP3.LUT P0, PT, PT, PT, UP2, 0x80, 0x8 ;  /* 0x000000000008781c */ /* 0x000ff60003f0f028 */
[----:B------:R-:W-:Y:S02]  /*57e0*/  @!UPT UIADD3 URZ, UPT, UPT, URZ, URZ, URZ ;  /* 0x000000fffffff290 */ /* 0x000fe4000fffe0ff */
[----:B------:R-:W-:Y:S02]  /*57f0*/  @P0 MOV R2, R4 ;  /* 0x0000000400020202 */ /* 0x000fe40000000f00 */
[----:B------:R-:W-:Y:S02]  /*5800*/  @P0 LOP3.LUT R0, R5, 0xffff, RZ, 0xc0, !PT ;  /* 0x0000ffff05000812 */ /* 0x000fe400078ec0ff */
[----:B------:R-:W-:Y:S02]  /*5810*/  @P0 R2UR UR5, R2 ;  /* 0x00000000020502ca */ /* 0x000fe400000e0000 */
[----:B------:R-:W-:Y:S11]  /*5820*/  @P0 R2UR UR4, R0 ;  /* 0x00000000000402ca */ /* 0x000ff600000e0000 */
[----:B------:R-:W-:Y:S02]  /*5830*/  @UP2 UMOV UR23, UR5 ;  /* 0x0000000500172c82 */ /* 0x000fe40008000000 */
[----:B------:R-:W-:Y:S01]  /*5840*/  @UP2 UMOV UR15, UR4 ;  /* 0x00000004000f2c82 */ /* 0x000fe20008000000 */
[----:B------:R-:W-:Y:S05]  /*5850*/  BRA.U !UP0, `(.L_x_103) ;  /* 0x0000000108c07547 */ /* 0x000fea000b800000 */
[----:B------:R-:W-:Y:S02]  /*5860*/  UP2UR UR14, UPR, URZ, 0x4 ;  /* 0x00000004ff0e7883 */ /* 0x000fe40008000000 */
[----:B------:R-:W-:Y:S02]  /*5870*/  UISETP.NE.AND UP2, UPT, UR34, 0x1, UPT ;  /* 0x000000012200788c */ /* 0x000fe4000bf45270 */
[----:B------:R-:W-:Y:S02]  /*5880*/  UIMAD.WIDE.U32 UR6, UR15, UR35, URZ ;  /* 0x000000230f0672a5 */ /* 0x000fe4000f8e00ff */
[----:B------:R-:W-:Y:S02]  /*5890*/  UIMAD.WIDE.U32 UR10, UR23, UR32, URZ ;  /* 0x00000020170a72a5 */ /* 0x000fe4000f8e00ff */
[----:B------:R-:W-:Y:S02]  /*58a0*/  USEL UR4, UR29, UR45, !UP2 ;  /* 0x0000002d1d047287 */ /* 0x000fe4000d000000 */
[----:B------:R-:W-:Y:S02]  /*58b0*/  UISETP.NE.AND UP0, UPT, UR26, 0x1, UPT ;  /* 0x000000011a00788c */ /* 0x000fe4000bf05270 */
[----:B------:R-:W-:Y:S02]  /*58c0*/  UP2UR UR18, UPR, URZ, 0x2 ;  /* 0x00000002ff127883 */ /* 0x000fe40008000000 */
[----:B------:R-:W-:Y:S02]  /*58d0*/  UISETP.NE.AND UP1, UPT, UR39, 0x1, UPT ;  /* 0x000000012700788c */ /* 0x000fe4000bf25270 */
[----:B--2---:R-:W-:Y:S02]  /*58e0*/  UIMAD.WIDE.U32 UR12, UR4, UR24, URZ ;  /* 0x00000018040c72a5 */ /* 0x004fe4000f8e00ff */
[----:B------:R-:W-:Y:S01]  /*58f0*/  USEL UR9, UR36, UR47, !UP0 ;  /* 0x0000002f24097287 */ /* 0x000fe2000c000000 */
[----:B------:R-:W-:Y:S01]  /*5900*/  UMOV UR6, UR7 ;  /* 0x0000000700067c82 */ /* 0x000fe20008000000 */
[----:B------:R-:W-:Y:S01]  /*5910*/  UMOV UR5, UR11 ;  /* 0x0000000b00057c82 */ /* 0x000fe20008000000 */
[----:B------:R-:W-:Y:S02]  /*5920*/  USHF.R.U32.HI UR7, URZ, UR50, UR6 ;  /* 0x00000032ff077299 */ /* 0x000fe40008011606 */
[----:B------:R-:W-:Y:S02]  /*5930*/  USHF.R.U32.HI UR6, URZ, UR33, UR5 ;  /* 0x00000021ff067299 */ /* 0x000fe40008011605 */
[----:B------:R-:W-:Y:S02]  /*5940*/  UIMAD.WIDE.U32 UR16, UR9, UR24, URZ ;  /* 0x00000018091072a5 */ /* 0x000fe4000f8e00ff */
[----:B------:R-:W-:Y:S02]  /*5950*/  USEL UR8, UR15, UR7, !UP2 ;  /* 0x000000070f087287 */ /* 0x000fe4000d000000 */
[----:B------:R-:W-:Y:S02]  /*5960*/  UISETP.NE.AND UP2, UPT, UR14, URZ, UPT ;  /* 0x000000ff0e00728c */ /* 0x000fe4000bf45270 */
[----:B------:R-:W-:Y:S01]  /*5970*/  UIMAD.WIDE.U32 UR10, UR8, UR24, URZ ;  /* 0x00000018080a72a5 */ /* 0x000fe2000f8e00ff */
[----:B------:R-:W-:Y:S02]  /*5980*/  UMOV UR5, UR13 ;  /* 0x0000000d00057c82 */ /* 0x000fe40008000000 */
[----:B------:R-:W-:Y:S03]  /*5990*/  @UP1 USHF.R.U32.HI UR4, URZ, UR25, UR5 ;  /* 0x00000019ff041299 */ /* 0x000fe60008011605 */
[----:B------:R-:W-:Y:S01]  /*59a0*/  UMOV UR5, UR17 ;  /* 0x0000001100057c82 */ /* 0x000fe20008000000 */
[----:B------:R-:W-:Y:S02]  /*59b0*/  UIMAD UR4, UR39, UR4, URZ ;  /* 0x00000004270472a4 */ /* 0x000fe4000f8e02ff */
[----:B------:R-:W-:Y:S02]  /*59c0*/  @UP1 USHF.R.U32.HI UR9, URZ, UR25, UR5 ;  /* 0x00000019ff091299 */ /* 0x000fe40008011605 */
[----:B------:R-:W-:Y:S02]  /*59d0*/  USEL UR5, UR23, UR6, !UP0 ;  /* 0x0000000617057287 */ /* 0x000fe4000c000000 */
[----:B------:R-:W-:Y:S02]  /*59e0*/  UIMAD UR6, UR39, UR9, URZ ;  /* 0x00000009270672a4 */ /* 0x000fe4000f8e02ff */
[----:B------:R-:W-:Y:S03]  /*59f0*/  UISETP.GE.AND UP0, UPT, UR8, UR4, UPT ;  /* 0x000000040800728c */ /* 0x000fe6000bf06270 */
[----:B------:R-:W-:Y:S01]  /*5a00*/  UMOV UR4, UR11 ;  /* 0x0000000b00047c82 */ /* 0x000fe20008000000 */
[----:B------:R-:W-:Y:S02]  /*5a10*/  UISETP.GE.OR UP0, UPT, UR5, UR6, UP0 ;  /* 0x000000060500728c */ /* 0x000fe40008706670 */
[----:B------:R-:W-:Y:S02]  /*5a20*/  USHF.R.U32.HI UR4, URZ, UR25, UR4 ;  /* 0x00000019ff047299 */ /* 0x000fe40008011604 */
[----:B------:R-:W-:Y:S02]  /*5a30*/  UIMAD.WIDE.U32 UR6, UR5, UR24, URZ ;  /* 0x00000018050672a5 */ /* 0x000fe4000f8e00ff */
[----:B------:R-:W-:Y:S04]  /*5a40*/  USEL UR10, UR8, UR4, !UP1 ;  /* 0x00000004080a7287 */ /* 0x000fe8000c800000 */
[----:B------:R-:W-:Y:S01]  /*5a50*/  UIADD3 UR11, UPT, UPT, -UR10, URZ, URZ ;  /* 0x000000ff0a0b7290 */ /* 0x000fe2000fffe1ff */
[----:B------:R-:W-:Y:S01]  /*5a60*/  @!UP0 UMOV UR4, UR7 ;  /* 0x0000000700048c82 */ /* 0x000fe20008000000 */
[----:B------:R-:W-:Y:S02]  /*5a70*/  UIADD3 UR7, UPT, UPT, -UR8, URZ, URZ ;  /* 0x000000ff08077290 */ /* 0x000fe4000fffe1ff */
[----:B------:R-:W-:Y:S02]  /*5a80*/  @!UP0 USHF.R.U32.HI UR4, URZ, UR25, UR4 ;  /* 0x00000019ff048299 */ /* 0x000fe40008011604 */
[----:B------:R-:W-:Y:S02]  /*5a90*/  UIMAD UR6, UR39, UR11, UR8 ;  /* 0x0000000b270672a4 */ /* 0x000fe4000f8e0208 */
[----:B------:R-:W-:Y:S02]  /*5aa0*/  @!UP0 USEL UR4, UR5, UR4, !UP1 ;  /* 0x0000000405048287 */ /* 0x000fe4000c800000 */
[----:B------:R-:W-:Y:S02]  /*5ab0*/  UISETP.NE.AND UP1, UPT, UR18, URZ, UPT ;  /* 0x000000ff1200728c */ /* 0x000fe4000bf25270 */
[----:B------:R-:W-:Y:S02]  /*5ac0*/  @!UP0 UIMAD UR6, UR9, UR6, UR4 ;  /* 0x00000006090682a4 */ /* 0x000fe4000f8e0204 */
[----:B------:R-:W-:Y:S02]  /*5ad0*/  @!UP0 UIADD3 UR9, UPT, UPT, UR10, -UR4, URZ ;  /* 0x800000040a098290 */ /* 0x000fe4000fffe0ff */
[----:B------:R-:W-:Y:S02]  /*5ae0*/  UIADD3 UR4, UPT, UPT, -UR5, URZ, URZ ;  /* 0x000000ff05047290 */ /* 0x000fe4000fffe1ff */
[----:B------:R-:W-:Y:S03]  /*5af0*/  @!UP0 UIMAD UR8, UR9, UR39, UR5 ;  /* 0x00000027090882a4 */ /* 0x000fe6000f8e0205 */
[----:B------:R-:W-:Y:S01]  /*5b00*/  @!UP0 UMOV UR5, UR6 ;  /* 0x0000000600058c82 */ /* 0x000fe20008000000 */
[----:B------:R-:W-:Y:S02]  /*5b10*/  UIMAD UR6, UR26, UR4, UR23 ;  /* 0x000000041a0672a4 */ /* 0x000fe4000f8e0217 */
[----:B------:R-:W-:Y:S02]  /*5b20*/  UIMAD UR4, UR34, UR7, UR15 ;  /* 0x00000007220472a4 */ /* 0x000fe4000f8e020f */
[----:B------:R-:W-:Y:S02]  /*5b30*/  UIMAD UR23, UR5, UR26, UR6 ;  /* 0x0000001a051772a4 */ /* 0x000fe4000f8e0206 */
[----:B------:R-:W-:Y:S11]  /*5b40*/  UIMAD UR15, UR8, UR34, UR4 ;  /* 0x00000022080f72a4 */ /* 0x000ff6000f8e0204 */
[----:B------:R-:W-:Y:S01]  /*5b50*/  @!UPT UIADD3 URZ, UPT, UPT, URZ, URZ, URZ ;  /* 0x000000fffffff290 */ /* 0x000fe2000fffe0ff */
.L_x_103:
[----:B------:R-:W1:Y:S01]  /*5b60*/  @!UP3 LDCU.128 UR8, c[0x0][0xc10] ;  /* 0x00018200ff08b7ac */ /* 0x000e620008000c00 */
[----:B------:R-:W-:Y:S02]  /*5b70*/  ISETP.NE.U32.AND P1, PT, RZ, UR30, PT ;  /* 0x0000001eff007c0c */ /* 0x000fe4000bf25070 */
[----:B------:R-:W-:Y:S02]  /*5b80*/  SHF.L.U32 R9, R10, 0x1f, RZ ;  /* 0x0000001f0a097819 */ /* 0x000fe400000006ff */
[----:B------:R-:W-:Y:S01]  /*5b90*/  ISETP.NE.AND.EX P1, PT, RZ, UR31, PT, P1 ;  /* 0x0000001fff007c0c */ /* 0x000fe2000bf25310 */
[----:B------:R-:W3:Y:S01]  /*5ba0*/  @!UP3 LDCU UR5, c[0x0][0xc0c] ;  /* 0x00018180ff05b7ac */ /* 0x000ee20008000800 */
[----:B------:R-:W-:Y:S02]  /*5bb0*/  USHF.L.U32 UR19, UR19, 0x7, URZ ;  /* 0x0000000713137899 */ /* 0x000fe400080006ff */
[----:B-1----:R-:W-:Y:S07]  /*5bc0*/  UIMAD.WIDE.U32 UR6, UR23, UR8, URZ ;  /* 0x00000008170672a5 */ /* 0x002fee000f8e00ff */
[----:B------:R-:W-:Y:S01]  /*5bd0*/  @!UP3 UMOV UR4, UR7 ;  /* 0x000000070004bc82 */ /* 0x000fe20008000000 */
[----:B---3--:R-:W-:Y:S02]  /*5be0*/  @!UP3 UISETP.NE.AND UP0, UPT, UR5, 0x1, UPT ;  /* 0x000000010500b88c */ /* 0x008fe4000bf05270 */
[----:B------:R-:W-:Y:S02]  /*5bf0*/  @!UP3 USHF.R.U32.HI UR4, URZ, UR9, UR4 ;  /* 0x00000009ff04b299 */ /* 0x000fe40008011604 */
[----:B------:R-:W-:Y:S02]  /*5c00*/  UIMAD.WIDE.U32 UR6, UR15, UR11, URZ ;  /* 0x0000000b0f0672a5 */ /* 0x000fe4000f8e00ff */
[----:B------:R-:W-:Y:S02]  /*5c10*/  @!UP3 USEL UR8, UR23, UR4, !UP0 ;  /* 0x000000041708b287 */ /* 0x000fe4000c000000 */
[----:B------:R-:W-:Y:S03]  /*5c20*/  @!UP3 UISETP.NE.AND UP0, UPT, UR10, 0x1, UPT ;  /* 0x000000010a00b88c */ /* 0x000fe6000bf05270 */
[----:B------:R-:W-:Y:S02]  /*5c30*/  @!UP3 UMOV UR6, UR7 ;  /* 0x000000070006bc82 */ /* 0x000fe40008000000 */
[----:B------:R-:W1:Y:S02]  /*5c40*/  @!UP3 LDCU UR4, c[0x0][0xc20] ;  /* 0x00018400ff04b7ac */ /* 0x000e640008000800 */
[----:B-1----:R-:W-:Y:S04]  /*5c50*/  @!UP3 USHF.R.U32.HI UR6, URZ, UR4, UR6 ;  /* 0x00000004ff06b299 */ /* 0x002fe80008011606 */
[----:B------:R-:W-:Y:S04]  /*5c60*/  @!UP3 USEL UR6, UR15, UR6, !UP0 ;  /* 0x000000060f06b287 */ /* 0x000fe8000c000000 */
[----:B------:R-:W-:Y:S02]  /*5c70*/  @!UP3 UIADD3 UR4, UPT, UPT, -UR8, UR6, URZ ;  /* 0x000000060804b290 */ /* 0x000fe4000fffe1ff */
[----:B------:R-:W-:Y:S02]  /*5c80*/  @!UP3 UIADD3 UR6, UPT, UPT, UR8, -UR6, URZ ;  /* 0x800000060806b290 */ /* 0x000fe4000fffe0ff */
[----:B------:R-:W-:Y:S02]  /*5c90*/  @!UP3 UIMAD UR23, UR4, UR5, UR23 ;  /* 0x000000050417b2a4 */ /* 0x000fe4000f8e0217 */
[----:B------:R-:W-:Y:S01]  /*5ca0*/  @!UP3 UIMAD UR15, UR6, UR10, UR15 ;  /* 0x0000000a060fb2a4 */ /* 0x000fe2000f8e020f */
[----:B------:R-:W-:Y:S11]  /*5cb0*/  BRA.U UP4, `(.L_x_104) ;  /* 0x0000000104107547 */ /* 0x000ff6000b800000 */
[----:B------:R-:W-:Y:S04]  /*5cc0*/  MOV R0, UR49 ;  /* 0x0000003100007c02 */ /* 0x000fe80008000f00 */
[----:B------:R-:W-:Y:S04]  /*5cd0*/  SHF.L.U32 R11, R0, 0x1f, RZ ;  /* 0x0000001f000b7819 */ /* 0x000fe800000006ff */
[----:B------:R-:W1:Y:S02]  /*5ce0*/  SYNCS.PHASECHK.TRANS64.TRYWAIT P2, [UR27+0x1c8], R11 ;  /* 0x0001c80bff0075a7 */ /* 0x000e64000804111b */
[----:B-1----:R-:W-:Y:S05]  /*5cf0*/  @!P2 BRA `(.L_x_105) ;  /* 0x00000044007ca947 */ /* 0x002fea0003800000 */
.L_x_104:
[----:B------:R-:W-:Y:S05]  /*5d00*/  BRA.U !UP6, `(.L_x_106) ;  /* 0x000000010e387547 */ /* 0x000fea000b800000 */
[----:B------:R-:W-:Y:S01]  /*5d10*/  UPLOP3.LUT UP1, UPT, UPT, UPT, UP5, 0x80, 0x8 ;  /* 0x000000000008789c */ /* 0x000fe20003f2f050 */
[----:B-1----:R-:W-:Y:S01]  /*5d20*/  HFMA2 R0, -RZ, RZ, 0, 5.9604644775390625e-08 ;  /* 0x00000001ff007431 */ /* 0x002fe200000001ff */
[----:B------:R-:W1:Y:S01]  /*5d30*/  LDCU.64 UR8, c[0x0][0x358] ;  /* 0x00006b00ff0877ac */ /* 0x000e620008000a00 */
[----:B------:R-:W-:Y:S03]  /*5d40*/  IMAD.MOV.U32 R86, RZ, RZ, 0x1 ;  /* 0x00000001ff567424 */ /* 0x000fe600078e00ff */
[----:B------:R-:W-:Y:S05]  /*5d50*/  PLOP3.LUT P2, PT, PT, PT, UP1, 0x80, 0x8 ;  /* 0x000000000008781c */ /* 0x000fea0003f4f018 */
[----:B------:R-:W3:Y:S01]  /*5d60*/  @UP1 LDCU.64 UR4, c[0x0][0x988] ;  /* 0x00013100ff0417ac */ /* 0x000ee20008000a00 */
[----:B------:R-:W-:Y:S07]  /*5d70*/  @UP1 UIMAD UR6, UR46, UR30, URZ ;  /* 0x0000001e2e0612a4 */ /* 0x000fee000f8e02ff */
[----:B------:R-:W-:Y:S01]  /*5d80*/  @!P2 PRMT R86, R0, 0x7610, R86 ;  /* 0x000076100056a816 */ /* 0x000fe20000000056 */
[----:B---3--:R-:W-:Y:S06]  /*5d90*/  @UP1 UIMAD.WIDE UR4, UR6, 0x4, UR4 ;  /* 0x00000004060418a5 */ /* 0x008fec000f8e0204 */
[----:B------:R-:W-:Y:S01]  /*5da0*/  IMAD.U32 R14, RZ, RZ, UR4 ;  /* 0x00000004ff0e7e24 */ /* 0x000fe2000f8e00ff */
[----:B------:R-:W-:Y:S04]  /*5db0*/  MOV R15, UR5 ;  /* 0x00000005000f7c02 */ /* 0x000fe80008000f00 */
[----:B------:R-:W3:Y:S01]  /*5dc0*/  @!UP1 LDCU UR4, c[0x0][0x980] ;  /* 0x00013000ff0497ac */ /* 0x000ee20008000800 */
[----:B-1---5:R4:W5:Y:S02]  /*5dd0*/  @P2 LDG.E R41, desc[UR8][R14.64] ;  /* 0x000000080e292981 */ /* 0x022964000c1e1900 */
[----:B---34-:R-:W-:Y:S07]  /*5de0*/  @!P2 IMAD.U32 R41, RZ, RZ, UR4 ;  /* 0x00000004ff29ae24 */ /* 0x018fee000f8e00ff */
.L_x_106:
[----:B-----5:R-:W-:Y:S01]  /*5df0*/  @!P1 FSETP.EQ.AND P3, PT, R41, RZ, PT ;  /* 0x000000ff2900920b */ /* 0x020fe20003f62000 */
[----:B------:R-:W-:Y:S01]  /*5e00*/  @!UPT UIADD3 URZ, UPT, UPT, URZ, URZ, URZ ;  /* 0x000000fffffff290 */ /* 0x000fe2000fffe0ff */
[----:B------:R-:W-:Y:S11]  /*5e10*/  @!P1 BRA `(.L_x_107) ;  /* 0x0000000000149947 */ /* 0x000ff60003800000 */
[----:B------:R-:W-:Y:S02]  /*5e20*/  LOP3.LUT P1, RZ, R86, 0xff, RZ, 0xc0, !PT ;  /* 0x000000ff56ff7812 */ /* 0x000fe4000782c0ff */
[----:B------:R-:W-:Y:S04]  /*5e30*/  PLOP3.LUT P3, PT, PT, PT, UP1, 0x80, 0x8 ;  /* 0x000000000008781c */ /* 0x000fe80003f6f018 */
[----:B------:R-:W-:Y:S07]  /*5e40*/  PLOP3.LUT P3, PT, P3, PT, PT, 0x8, 0x80 ;  /* 0x000000000080781c */ /* 0x000fee0001f6e170 */
[----:B------:R-:W-:Y:S11]  /*5e50*/  @P1 FSETP.EQ.AND P3, PT, R41, RZ, PT ;  /* 0x000000ff2900120b */ /* 0x000ff60003f62000 */
[----:B------:R-:W-:Y:S02]  /*5e60*/  @!UPT UIADD3 URZ, UPT, UPT, URZ, URZ, URZ ;  /* 0x000000fffffff290 */ /* 0x000fe4000fffe0ff */
.L_x_107:
[----:B------:R-:W-:Y:S01]  /*5e70*/  USHF.L.U32 UR11, UR48, 0x6, URZ ;  /* 0x00000006300b7899 */ /* 0x000fe200080006ff */
[----:B------:R-:W3:Y:S01]  /*5e80*/  SYNCS.PHASECHK.TRANS64.TRYWAIT P1, [UR27+0x1b0], R9 ;  /* 0x0001b009ff0075a7 */ /* 0x000ee2000802111b */
[----:B------:R-:W-:Y:S02]  /*5e90*/  UISETP.NE.AND UP0, UPT, UR40, 0x1, UPT ;  /* 0x000000012800788c */ /* 0x000fe4000bf05270 */
[----:B------:R-:W-:Y:S01]  /*5ea0*/  UIMAD.WIDE.U32 UR4, UR11, UR41, URZ ;  /* 0x000000290b0472a5 */ /* 0x000fe2000f8e00ff */
[----:B------:R-:W-:Y:S04]  /*5eb0*/  ELECT P2, URZ, PT ;  /* 0x0000000000ff782f */ /* 0x000fe80003840000 */
[----:B------:R-:W-:Y:S02]  /*5ec0*/  PLOP3.LUT P2, PT, P3, P2, PT, 0xf2, 0x2f ;  /* 0x00000000002f781c */ /* 0x000fe40001f45e72 */
[----:B------:R-:W-:Y:S02]  /*5ed0*/  UMOV UR4, UR5 ;  /* 0x0000000500047c82 */ /* 0x000fe40008000000 */
[----:B------:R-:W-:Y:S04]  /*5ee0*/  USHF.R.U32.HI UR4, URZ, UR42, UR4 ;  /* 0x0000002aff047299 */ /* 0x000fe80008011604 */
[----:B------:R-:W-:Y:S02]  /*5ef0*/  USEL UR12, UR11, UR4, !UP0 ;  /* 0x000000040b0c7287 */ /* 0x000fe4000c000000 */
[----:B------:R-:W-:Y:S02]  /*5f00*/  UISETP.NE.AND UP0, UPT, UR43, 0x1, UPT ;  /* 0x000000012b00788c */ /* 0x000fe4000bf05270 */
[----:B------:R-:W-:Y:S02]  /*5f10*/  UIMAD.WIDE.U32 UR4, UR12, UR52, URZ ;  /* 0x000000340c0472a5 */ /* 0x000fe4000f8e00ff */
[----:B------:R-:W-:Y:S01]  /*5f20*/  UIADD3 UR6, UPT, UPT, -UR12, URZ, URZ ;  /* 0x000000ff0c067290 */ /* 0x000fe2000fffe1ff */
[----:B-1----:R-:W-:Y:S03]  /*5f30*/  @!P2 IMAD.MOV.U32 R0, RZ, 0x20, RZ ;  /* 0x00000020ff00a824 */ /* 0x002fe600078e00ff */
[----:B------:R-:W-:Y:S01]  /*5f40*/  UIMAD UR11, UR40, UR6, UR11 ;  /* 0x00000006280b72a4 */ /* 0x000fe2000f8e020b */
[----:B------:R-:W-:Y:S01]  /*5f50*/  @!P2 IMAD.MOV.U32 R0, RZ, 0x400, R0 ;  /* 0x00000400ff00a824 */ /* 0x000fe200078e0000 */
[----:B------:R-:W-:Y:S02]  /*5f60*/  UMOV UR4, UR5 ;  /* 0x0000000500047c82 */ /* 0x000fe40008000000 */
[----:B------:R-:W-:Y:S04]  /*5f70*/  USHF.R.U32.HI UR4, URZ, UR53, UR4 ;  /* 0x00000035ff047299 */ /* 0x000fe80008011604 */
[----:B------:R-:W-:Y:S02]  /*5f80*/  USEL UR13, UR12, UR4, !UP0 ;  /* 0x000000040c0d7287 */ /* 0x000fe4000c000000 */
[----:B------:R-:W-:Y:S02]  /*5f90*/  UISETP.NE.AND UP0, UPT, UR54, 0x1, UPT ;  /* 0x000000013600788c */ /* 0x000fe4000bf05270 */
[----:B------:R-:W-:Y:S07]  /*5fa0*/  UIMAD.WIDE.U32 UR4, UR13, UR55, URZ ;  /* 0x000000370d0472a5 */ /* 0x000fee000f8e00ff */
[----:B------:R-:W-:Y:S02]  /*5fb0*/  UMOV UR4, UR5 ;  /* 0x0000000500047c82 */ /* 0x000fe40008000000 */
[----:B------:R-:W-:Y:S04]  /*5fc0*/  USHF.R.U32.HI UR4, URZ, UR51, UR4 ;  /* 0x00000033ff047299 */ /* 0x000fe80008011604 */
[----:B------:R-:W-:Y:S02]  /*5fd0*/  USEL UR14, UR13, UR4, !UP0 ;  /* 0x000000040d0e7287 */ /* 0x000fe4000c000000 */
[----:B------:R-:W-:Y:S02]  /*5fe0*/  UIADD3 UR4, UPT, UPT, -UR13, URZ, URZ ;  /* 0x000000ff0d047290 */ /* 0x000fe4000fffe1ff */
[----:B------:R-:W-:Y:S02]  /*5ff0*/  UIADD3 UR5, UPT, UPT, -UR14, URZ, URZ ;  /* 0x000000ff0e057290 */ /* 0x000fe4000fffe1ff */
[----:B------:R-:W-:Y:S02]  /*6000*/  UIMAD UR12, UR43, UR4, UR12 ;  /* 0x000000042b0c72a4 */ /* 0x000fe4000f8e020c */
[----:B------:R-:W-:Y:S01]  /*6010*/  UIMAD UR13, UR54, UR5, UR13 ;  /* 0x00000005360d72a4 */ /* 0x000fe2000f8e020d */
[----:B---3--:R-:W-:Y:S11]  /*6020*/  @!P1 BRA `(.L_x_108) ;  /* 0x0000004000c89947 */ /* 0x008ff60003800000 */
.L_x_213:
[----:B-1----:R-:W-:Y:S01]  /*6030*/  @!P2 IADD3 R2, P1, PT, R12, 0x680, RZ ;  /* 0x000006800c02a810 */ /* 0x002fe20007f3e0ff */
[----:B------:R-:W-:Y:S01]  /*6040*/  VOTEU.ALL UP0, P2 ;  /* 0x0000000000ff7886 */ /* 0x000fe20001000000 */
[----:B------:R-:W-:Y:S02]  /*6050*/  @!P2 R2UR UR6, R0 ;  /* 0x000000000006a2ca */ /* 0x000fe400000e0000 */
[----:B------:R-:W-:Y:S01]  /*6060*/  @!P2 R2UR UR5, R2 ;  /* 0x000000000205a2ca */ /* 0x000fe200000e0000 */
[----:B------:R-:W-:Y:S01]  /*6070*/  @!P2 IMAD.X R0, RZ, RZ, R13, P1 ;  /* 0x000000ffff00a224 */ /* 0x000fe200008e060d */
[----:B------:R-:W-:Y:S01]  /*6080*/  @!UP0 UIADD3 UR8, UPT, UPT, UR27, 0x300, URZ ;  /* 0x000003001b088890 */ /* 0x000fe2000fffe0ff */
[----:B------:R-:W-:Y:S01]  /*6090*/  @P0 SHF.R.U32.HI R4, RZ, 0x10, R5 ;  /* 0x00000010ff040819 */ /* 0x000fe20000011605 */
[----:B------:R-:W-:Y:S02]  /*60a0*/  @!UP0 UIADD3 UR16, UPT, UPT, UR27, 0xb00, URZ ;  /* 0x00000b001b108890 */ /* 0x000fe4000fffe0ff */
[----:B------:R-:W-:Y:S01]  /*60b0*/  @!P2 R2UR UR4, R0 ;  /* 0x000000000004a2ca */ /* 0x000fe200000e0000 */
[----:B------:R-:W-:Y:S01]  /*60c0*/  @!UP0 UIADD3 UR7, UPT, UPT, UR19, 0x40, URZ ;  /* 0x0000004013078890 */ /* 0x000fe2000fffe0ff */
[----:B------:R-:W-:Y:S01]  /*60d0*/  @!P2 IMAD.MOV.U32 R0, RZ, RZ, 0x1000 ;  /* 0x00001000ff00a424 */ /* 0x000fe200078e00ff */
[----:B------:R-:W-:Y:S02]  /*60e0*/  @P0 R2UR UR46, R4 ;  /* 0x00000000042e02ca */ /* 0x000fe400000e0000 */
[----:B------:R-:W-:Y:S02]  /*60f0*/  @!UP0 UPRMT UR6, UR6, 0x5410, URZ ;  /* 0x0000541006068896 */ /* 0x000fe400080000ff */
[----:B------:R-:W-:Y:S01]  /*6100*/  IMAD.U32 R14, RZ, RZ, UR5 ;  /* 0x00000005ff0e7e24 */ /* 0x000fe2000f8e00ff */
[----:B------:R-:W-:Y:S05]  /*6110*/  VOTEU.ALL UP0, P2 ;  /* 0x0000000000ff7886 */ /* 0x000fea0001000000 */
[----:B------:R-:W-:Y:S01]  /*6120*/  IMAD.U32 R15, RZ, RZ, UR4 ;  /* 0x00000004ff0f7e24 */ /* 0x000fe2000f8e00ff */
[----:B------:R-:W-:Y:S01]  /*6130*/  @!P2 R2UR UR4, R14 ;  /* 0x000000000e04a2ca */ /* 0x000fe200000e0000 */
[----:B------:R-:W-:Y:S01]  /*6140*/  @!UP0 UMOV UR9, UR28 ;  /* 0x0000001c00098c82 */ /* 0x000fe20008000000 */
[----:B------:R-:W-:Y:S02]  /*6150*/  @!UP0 UMOV UR10, UR19 ;  /* 0x00000013000a8c82 */ /* 0x000fe40008000000 */
[----:B------:R-:W-:Y:S11]  /*6160*/  @!P2 R2UR UR5, R15 ;  /* 0x000000000f05a2ca */ /* 0x000ff600000e0000 */
[----:B------:R-:W-:Y:S02]  /*6170*/  @!UPT UIADD3 URZ, UPT, UPT, URZ, URZ, URZ ;  /* 0x000000fffffff290 */ /* 0x000fe4000fffe0ff */
[----:B------:R1:W-:Y:S01]  /*6180*/  @!UP0 UTMALDG.5D.IM2COL [UR8], [UR4], UR6 ;  /* 0x00000008040083b4 */ /* 0x0003e20008060006 */
[----:B------:R-:W-:Y:S05]  /*6190*/  VOTEU.ALL UP0, P2 ;  /* 0x0000000000ff7886 */ /* 0x000fea0001000000 */
[----:B-1----:R-:W-:Y:S01]  /*61a0*/  @!UP0 UMOV UR8, UR16 ;  /* 0x0000001000088c82 */ /* 0x002fe20008000000 */
[----:B------:R-:W-:Y:S01]  /*61b0*/  @!UP0 UMOV UR9, UR28 ;  /* 0x0000001c00098c82 */ /* 0x000fe20008000000 */
[----:B------:R-:W-:Y:S02]  /*61c0*/  @!UP0 UMOV UR10, UR7 ;  /* 0x00000007000a8c82 */ /* 0x000fe40008000000 */
[----:B------:R1:W-:Y:S01]  /*61d0*/  @!UP0 UTMALDG.5D.IM2COL [UR8], [UR4], UR6 ;  /* 0x00000008040083b4 */ /* 0x0003e20008060006 */
[----:B------:R1:W-:Y:S01]  /*61e0*/  @!P2 SYNCS.ARRIVE.TRANS64.RED.A0TR RZ, [UR27+0x1a0], R0 ;  /* 0x0001a000ffffa9a7 */ /* 0x0003e2000830041b */
[----:B------:R-:W-:Y:S01]  /*61f0*/  SYNCS.ARRIVE.TRANS64.RED.A1T0 RZ, [UR44], RZ ;  /* 0x000000ffffff79a7 */ /* 0x000fe2000810042c */
[----:B------:R-:W3:Y:S02]  /*6200*/  SYNCS.PHASECHK.TRANS64.TRYWAIT P1, [UR27+0x1b8], R9 ;  /* 0x0001b809ff0075a7 */ /* 0x000ee4000802111b */
[----:B-1-3--:R-:W-:Y:S05]  /*6210*/  @!P1 BRA `(.L_x_109) ;  /* 0x0000004000649947 */ /* 0x00afea0003800000 */
.L_x_215:
[----:B------:R-:W-:Y:S01]  /*6220*/  UPLOP3.LUT UP4, UPT, UPT, UPT, UPT, 0x80, 0x8 ;  /* 0x000000000008789c */ /* 0x000fe20003f8f070 */
[----:B-1----:R-:W-:Y:S01]  /*6230*/  @!P2 IMAD.MOV.U32 R0, RZ, 0x20, RZ ;  /* 0x00000020ff00a824 */ /* 0x002fe200078e00ff */
[----:B------:R-:W-:Y:S01]  /*6240*/  @!P2 IADD3 R2, P0, PT, R12, 0x680, RZ ;  /* 0x000006800c02a810 */ /* 0x000fe20007f1e0ff */
[----:B------:R-:W-:Y:S01]  /*6250*/  UMOV UR20, UR12 ;  /* 0x0000000c00147c82 */ /* 0x000fe20008000000 */
[----:B------:R-:W-:Y:S01]  /*6260*/  VOTEU.ALL UP0, P2 ;  /* 0x0000000000ff7886 */ /* 0x000fe20001000000 */
[----:B------:R-:W-:Y:S01]  /*6270*/  @!P2 IMAD.MOV.U32 R0, RZ, 0x400, R0 ;  /* 0x00000400ff00a824 */ /* 0x000fe200078e0000 */
[----:B------:R-:W-:Y:S01]  /*6280*/  @!P2 R2UR UR5, R2 ;  /* 0x000000000205a2ca */ /* 0x000fe200000e0000 */
[----:B------:R-:W-:Y:S01]  /*6290*/  UMOV UR21, UR13 ;  /* 0x0000000d00157c82 */ /* 0x000fe20008000000 */
[----:B------:R-:W-:Y:S01]  /*62a0*/  UMOV UR22, UR14 ;  /* 0x0000000e00167c82 */ /* 0x000fe20008000000 */
[----:B------:R-:W-:Y:S01]  /*62b0*/  @!UP0 UIADD3 UR18, UPT, UPT, UR19, 0x20, URZ ;  /* 0x0000002013128890 */ /* 0x000fe2000fffe0ff */
[----:B------:R-:W-:Y:S01]  /*62c0*/  @!P2 R2UR UR4, R0 ;  /* 0x000000000004a2ca */ /* 0x000fe200000e0000 */
[----:B------:R-:W-:Y:S01]  /*62d0*/  @!P2 IMAD.X R0, RZ, RZ, R13, P0 ;  /* 0x000000ffff00a224 */ /* 0x000fe200000e060d */
[----:B------:R-:W-:Y:S01]  /*62e0*/  @!UP0 UIADD3 UR16, UPT, UPT, UR27, 0x1300, URZ ;  /* 0x000013001b108890 */ /* 0x000fe2000fffe0ff */
[----:B------:R-:W-:Y:S01]  /*62f0*/  R2UR UR48, R88 ;  /* 0x00000000583072ca */ /* 0x000fe200000e0000 */
[----:B------:R-:W-:Y:S01]  /*6300*/  @!UP0 UIADD3 UR17, UPT, UPT, UR27, 0x1a8, URZ ;  /* 0x000001a81b118890 */ /* 0x000fe2000fffe0ff */
[----:B------:R-:W-:Y:S01]  /*6310*/  R2UR UR7, R89 ;  /* 0x00000000590772ca */ /* 0x000fe200000e0000 */
[----:B------:R-:W-:Y:S01]  /*6320*/  @!UP0 UIADD3 UR10, UPT, UPT, UR19, 0x60, URZ ;  /* 0x00000060130a8890 */ /* 0x000fe2000fffe0ff */
[----:B------:R-:W-:Y:S01]  /*6330*/  LOP3.LUT R10, R10, 0x1, RZ, 0x3c, !PT ;  /* 0x000000010a0a7812 */ /* 0x000fe200078e3cff */
[----:B------:R-:W-:Y:S01]  /*6340*/  @!UP0 UIADD3 UR8, UPT, UPT, UR27, 0x1b00, URZ ;  /* 0x00001b001b088890 */ /* 0x000fe2000fffe0ff */
[----:B------:R-:W-:Y:S01]  /*6350*/  IMAD.U32 R4, RZ, RZ, UR5 ;  /* 0x00000005ff047e24 */ /* 0x000fe2000f8e00ff */
[----:B------:R-:W-:Y:S01]  /*6360*/  UMOV UR19, UR11 ;  /* 0x0000000b00137c82 */ /* 0x000fe20008000000 */
[----:B------:R-:W-:Y:S01]  /*6370*/  UMOV UR9, UR17 ;  /* 0x0000001100097c82 */ /* 0x000fe20008000000 */
[----:B------:R-:W-:Y:S01]  /*6380*/  LOP3.LUT R8, R8, 0x1, RZ, 0x3c, !PT ;  /* 0x0000000108087812 */ /* 0x000fe200078e3cff */
[----:B------:R-:W-:Y:S01]  /*6390*/  @!UP0 UPRMT UR6, UR4, 0x5410, URZ ;  /* 0x0000541004068896 */ /* 0x000fe200080000ff */
[----:B------:R-:W-:Y:S01]  /*63a0*/  @!P2 R2UR UR4, R0 ;  /* 0x000000000004a2ca */ /* 0x000fe200000e0000 */
[----:B------:R-:W-:Y:S11]  /*63b0*/  VOTEU.ALL UP0, P2 ;  /* 0x0000000000ff7886 */ /* 0x000ff60001000000 */
[----:B------:R-:W-:Y:S01]  /*63c0*/  @!UPT UIADD3 URZ, UPT, UPT, URZ, URZ, URZ ;  /* 0x000000fffffff290 */ /* 0x000fe2000fffe0ff */
[----:B------:R-:W-:Y:S01]  /*63d0*/  IMAD.U32 R5, RZ, RZ, UR4 ;  /* 0x00000004ff057e24 */ /* 0x000fe2000f8e00ff */
[----:B------:R-:W-:Y:S04]  /*63e0*/  @!P2 R2UR UR4, R4 ;  /* 0x000000000404a2ca */ /* 0x000fe800000e0000 */
[----:B------:R-:W-:Y:S11]  /*63f0*/  @!P2 R2UR UR5, R5 ;  /* 0x000000000505a2ca */ /* 0x000ff600000e0000 */
[----:B------:R-:W-:Y:S02]  /*6400*/  @!UPT UIADD3 URZ, UPT, UPT, URZ, URZ, URZ ;  /* 0x000000fffffff290 */ /* 0x000fe4000fffe0ff */
[----:B------:R1:W-:Y:S01]  /*6410*/  @!UP0 UTMALDG.5D.IM2COL [UR16], [UR4], UR6 ;  /* 0x00000010040083b4 */ /* 0x0003e20008060006 */
[----:B------:R-:W-:Y:S05]  /*6420*/  VOTEU.ALL UP0, P2 ;  /* 0x0000000000ff7886 */ /* 0x000fea0001000000 */
[----:B------:R3:W-:Y:S01]  /*6430*/  @!UP0 UTMALDG.5D.IM2COL [UR8], [UR4], UR6 ;  /* 0x00000008040083b4 */ /* 0x0007e20008060006 */
[----:B------:R3:W-:Y:S01]  /*6440*/  @!P2 SYNCS.ARRIVE.TRANS64.RED.A0TR RZ, [UR27+0x1a8], R3 ;  /* 0x0001a803ffffa9a7 */ /* 0x0007e2000830041b */
[----:B------:R-:W-:Y:S01]  /*6450*/  SYNCS.ARRIVE.TRANS64.RED.A1T0 RZ, [UR38], RZ ;  /* 0x000000ffffff79a7 */ /* 0x000fe20008100426 */
[----:B-1----:R-:W-:Y:S02]  /*6460*/  UIADD3 UR19, UPT, UPT, UR15, UR48, URZ ;  /* 0x000000300f137290 */ /* 0x002fe4000fffe0ff */
[----:B------:R-:W-:Y:S01]  /*6470*/  UIADD3 UR48, UPT, UPT, UR23, UR7, URZ ;  /* 0x0000000717307290 */ /* 0x000fe2000fffe0ff */
[----:B------:R-:W-:Y:S11]  /*6480*/  BRA.U UP2, `(.L_x_110) ;  /* 0xfffffff102947547 */ /* 0x000ff6000b83ffff */
[----:B---3--:R-:W-:-:S04]  /*6490*/  SHF.L.U32 R3, R10, 0x1f, RZ ;  /* 0x0000001f0a037819 */ /* 0x008fc800000006ff */
[----:B------:R-:W1:Y:S02]  /*64a0*/  SYNCS.PHASECHK.TRANS64.TRYWAIT P0, [UR27+0x1b0], R3 ;  /* 0x0001b003ff0075a7 */ /* 0x000e64000800111b */
[----:B-1----:R-:W-:Y:S05]  /*64b0*/  @!P0 BRA `(.L_x_111) ;  /* 0x0000003c00d48947 */ /* 0x002fea0003800000 */
.L_x_217:
[----:B-1----:R-:W-:-:S07]  /*64c0*/  MOV R0, UR27 ;  /* 0x0000001b00007c02 */ /* 0x002fce0008000f00 */
.L_x_112:
[----:B-1----:R-:W-:-:S04]  /*64d0*/  SHF.L.U32 R3, R10, 0x1f, RZ ;  /* 0x0000001f0a037819 */ /* 0x002fc800000006ff */
[----:B------:R1:W3:Y:S03]  /*64e0*/  SYNCS.PHASECHK.TRANS64.TRYWAIT P0, [R0+URZ+0x1b8], R3 ;  /* 0x0001b803000075a7 */ /* 0x0002e600080011ff */
[----:B---3--:R-:W-:Y:S05]  /*64f0*/  @!P0 NANOSLEEP.SYNCS 0x989680 ;  /* 0x009896800000895d */ /* 0x008fea0003900000 */
[----:B------:R-:W3:Y:S02]  /*6500*/  @!P0 SYNCS.PHASECHK.TRANS64 P0, [R0+URZ+0x1b8], R3 ;  /* 0x0001b803000085a7 */ /* 0x000ee400080010ff */
[----:B--23--:R-:W-:Y:S05]  /*6510*/  @P0 EXIT ;  /* 0x000000000000094d */ /* 0x00cfea0003800000 */
[----:B------:R-:W-:Y:S05]  /*6520*/  BRA `(.L_x_112) ;  /* 0xfffffffc00e87947 */ /* 0x000fea000383ffff */
.L_x_101:
[----:B------:R-:W-:-:S06]  /*6530*/  UISETP.GE.AND UP0, UPT, UR18, 0x4, UPT ;  /* 0x000000041200788c */ /* 0x000fcc000bf06270 */
[----:B------:R-:W-:-:S13]  /*6540*/  PLOP3.LUT P0, PT, PT, PT, UP0, 0x80, 0x8 ;  /* 0x000000000008781c */ /* 0x000fda0003f0f008 */
[----:B-1----:R-:W-:Y:S05]  /*6550*/  @!P0 EXIT ;  /* 0x000000000000894d */ /* 0x002fea0003800000 */
[----:B------:R-:W-:Y:S01]  /*6560*/  BAR.SYNC.DEFER_BLOCKING 0x6, 0xa0 ;  /* 0x0182800000007b1d */ /* 0x000fe20000010000 */
[----:B------:R-:W-:Y:S01]  /*6570*/  IMAD.SHL.U32 R73, R97, 0x20, RZ ;  /* 0x0000002061497824 */ /* 0x000fe200078e00ff */
[----:B------:R-:W-:Y:S01]  /*6580*/  CS2R R92, SRZ ;  /* 0x00000000005c7805 */ /* 0x000fe2000001ff00 */
[----:B------:R-:W-:Y:S02]  /*6590*/  IMAD.SHL.U32 R0, R87, 0x400, RZ ;  /* 0x0000040057007824 */ /* 0x000fe400078e00ff */
[----:B------:R-:W-:Y:S01]  /*65a0*/  IMAD.SHL.U32 R4, R97, 0x4, RZ ;  /* 0x0000000461047824 */ /* 0x000fe200078e00ff */
[----:B------:R-:W-:Y:S02]  /*65b0*/  UMOV UR44, 0x400 ;  /* 0x00000400002c7882 */ /* 0x000fe40000000000 */
[----:B------:R-:W1:Y:S01]  /*65c0*/  LDC.64 R84, c[0x0][0x9b0] ;  /* 0x00026c00ff547b82 */ /* 0x000e620000000a00 */
[----:B------:R-:W-:Y:S01]  /*65d0*/  ULEA UR44, UR23, UR44, 0x18 ;  /* 0x0000002c172c7291 */ /* 0x000fe2000f8ec0ff */
[----:B------:R-:W-:Y:S01]  /*65e0*/  LOP3.LUT R95, R73, 0xb60, RZ, 0xc0, !PT ;  /* 0x00000b60495f7812 */ /* 0x000fe200078ec0ff */
[----:B------:R-:W-:Y:S01]  /*65f0*/  IMAD.U32 R37, R97, 0x10000, RZ ;  /* 0x0001000061257824 */ /* 0x000fe200078e00ff */
[----:B------:R-:W-:Y:S01]  /*6600*/  LOP3.LUT R5, R73, 0x80, RZ, 0xc0, !PT ;  /* 0x0000008049057812 */ /* 0x000fe200078ec0ff */
[----:B------:R-:W-:Y:S01]  /*6610*/  UIADD3 UR4, UPT, UPT, UR44, 0x2300, URZ ;  /* 0x000023002c047890 */ /* 0x000fe2000fffe0ff */
[----:B------:R-:W-:Y:S01]  /*6620*/  LOP3.LUT R95, R95, 0x400, R0, 0xf8, !PT ;  /* 0x000004005f5f7812 */ /* 0x000fe200078ef800 */
[----:B------:R-:W-:Y:S01]  /*6630*/  IMAD.SHL.U32 R0, R87, 0x200000, RZ ;  /* 0x0020000057007824 */ /* 0x000fe200078e00ff */
[----:B------:R-:W2:Y:S01]  /*6640*/  LDC.64 R74, c[0x0][0x9a8] ;  /* 0x00026a00ff4a7b82 */ /* 0x000ea20000000a00 */
[----:B------:R-:W-:Y:S01]  /*6650*/  UIADD3 UR5, UPT, UPT, UR44, 0x300, URZ ;  /* 0x000003002c057890 */ /* 0x000fe2000fffe0ff */
[----:B------:R-:W-:Y:S01]  /*6660*/  LOP3.LUT R4, R5, 0x10, R4, 0xf8, !PT ;  /* 0x0000001005047812 */ /* 0x000fe200078ef804 */
[----:B------:R-:W-:Y:S01]  /*6670*/  IMAD.MOV.U32 R36, RZ, RZ, RZ ;  /* 0x000000ffff247224 */ /* 0x000fe200078e00ff */
[----:B------:R-:W-:Y:S01]  /*6680*/  LOP3.LUT R0, R0, 0x200000, RZ, 0xc0, !PT ;  /* 0x0020000000007812 */ /* 0x000fe200078ec0ff */
[----:B------:R-:W-:Y:S01]  /*6690*/  IMAD.MOV.U32 R94, RZ, RZ, RZ ;  /* 0x000000ffff5e7224 */ /* 0x000fe200078e00ff */
[----:B------:R-:W-:Y:S01]  /*66a0*/  LOP3.LUT P0, RZ, R73, 0x80, RZ, 0xc0, !PT ;  /* 0x0000008049ff7812 */ /* 0x000fe2000780c0ff */
[----:B------:R-:W-:Y:S01]  /*66b0*/  IMAD.U32 R98, RZ, RZ, UR5 ;  /* 0x00000005ff627e24 */ /* 0x000fe2000f8e00ff */
[----:B------:R-:W-:Y:S01]  /*66c0*/  LOP3.LUT R37, R0, 0x400000, R37, 0xf8, !PT ;  /* 0x0040000000257812 */ /* 0x000fe200078ef825 */
[----:B------:R-:W3:Y:S01]  /*66d0*/  LDS R2, [UR44+0x220] ;  /* 0x0002202cff027984 */ /* 0x000ee20008000800 */
[----:B------:R-:W-:Y:S01]  /*66e0*/  P2R R0, PR, RZ, 0x1 ;  /* 0x00000001ff007803 */ /* 0x000fe20000000000 */
[----:B------:R-:W-:Y:S01]  /*66f0*/  IMAD.MOV.U32 R91, RZ, RZ, RZ ;  /* 0x000000ffff5b7224 */ /* 0x000fe200078e00ff */
[----:B------:R-:W-:Y:S01]  /*6700*/  LOP3.LUT R95, R95, R4, RZ, 0xfc, !PT ;  /* 0x000000045f5f7212 */ /* 0x000fe200078efcff */
[----:B------:R-:W-:Y:S01]  /*6710*/  IMAD.U32 R96, RZ, RZ, UR4 ;  /* 0x00000004ff607e24 */ /* 0x000fe2000f8e00ff */
[----:B------:R-:W-:Y:S01]  /*6720*/  LOP3.LUT R97, R97, 0x60, RZ, 0xc0, !PT ;  /* 0x0000006061617812 */ /* 0x000fe200078ec0ff */
[----:B------:R-:W4:Y:S01]  /*6730*/  LDCU UR56, c[0x0][0x370] ;  /* 0x00006e00ff3877ac */ /* 0x000f220008000800 */
[----:B------:R-:W1:Y:S01]  /*6740*/  LDCU UR42, c[0x0][0xc0c] ;  /* 0x00018180ff2a77ac */ /* 0x000e620008000800 */
[----:B------:R-:W1:Y:S01]  /*6750*/  LDCU UR38, c[0x0][0xc30] ;  /* 0x00018600ff2677ac */ /* 0x000e620008000800 */
[----:B------:R-:W1:Y:S01]  /*6760*/  LDCU.64 UR50, c[0x0][0x988] ;  /* 0x00013100ff3277ac */ /* 0x000e620008000a00 */
[----:B------:R-:W1:Y:S01]  /*6770*/  LDCU.64 UR40, c[0x0][0xc28] ;  /* 0x00018500ff2877ac */ /* 0x000e620008000a00 */
[----:B------:R-:W1:Y:S01]  /*6780*/  LDCU.64 UR58, c[0x0][0x990] ;  /* 0x00013200ff3a77ac */ /* 0x000e620008000a00 */
[----:B------:R-:W1:Y:S01]  /*6790*/  LDCU.128 UR52, c[0x0][0xc10] ;  /* 0x00018200ff3477ac */ /* 0x000e620008000c00 */
[----:B------:R-:W1:Y:S01]  /*67a0*/  LDCU.128 UR60, c[0x0][0xb80] ;  /* 0x00017000ff3c77ac */ /* 0x000e620008000c00 */
[----:B------:R-:W1:Y:S01]  /*67b0*/  LDCU UR49, c[0x0][0x374] ;  /* 0x00006e80ff3177ac */ /* 0x000e620008000800 */
[C---:B---3--:R-:W-:Y:S01]  /*67c0*/  VIADD R3, R2.reuse, 0x40 ;  /* 0x0000004002037836 */ /* 0x048fe20000000000 */
[----:B------:R-:W-:-:S04]  /*67d0*/  LOP3.LUT R2, R2, 0xffff, RZ, 0xc0, !PT ;  /* 0x0000ffff02027812 */ /* 0x000fc800078ec0ff */
[----:B------:R-:W-:-:S05]  /*67e0*/  LOP3.LUT R3, R3, 0xffff, RZ, 0xc0, !PT ;  /* 0x0000ffff03037812 */ /* 0x000fca00078ec0ff */
[----:B-12-4-:R3:W-:Y:S02]  /*67f0*/  STL.64 [R1], R2 ;  /* 0x0000000201007387 */ /* 0x0167e40000100a00 */
.L_x_139:
[----:B---3--:R-:W-:Y:S04]  /*6800*/  SHF.L.U32 R3, R93, 0x1f, RZ ;  /* 0x0000001f5d037819 */ /* 0x008fe800000006ff */
[----:B-1----:R-:W1:Y:S02]  /*6810*/  SYNCS.PHASECHK.TRANS64.TRYWAIT P0, [UR44+0x1d0], R3 ;  /* 0x0001d003ff0075a7 */ /* 0x002e64000800112c */
[----:B-1----:R-:W-:Y:S05]  /*6820*/  @!P0 BRA `(.L_x_113) ;  /* 0x0000003c00108947 */ /* 0x002fea0003800000 */
.L_x_219:
[----:B------:R-:W-:Y:S01]  /*6830*/  LEA R2, R36, UR43, 0x2 ;  /* 0x0000002b24027c11 */ /* 0x000fe2000f8e10ff */
        /* <DEDUP_REMOVED lines=9> */
[----:B------:R-:W-:Y:S09]  /*68d0*/  UPRMT UR4, URZ, 0x654, UR4 ;  /* 0x00000654ff047896 */ /* 0x000ff20008000004 */
[----:B---3--:R-:W-:Y:S01]  /*68e0*/  SYNCS.ARRIVE.TRANS64.RED.A1T0 RZ, [UR4], RZ ;  /* 0x000000ffffff79a7 */ /* 0x008fe20008100404 */
[----:B------:R-:W5:Y:S01]  /*68f0*/  LDL R2, [R2] ;  /* 0x0000000002027983 */ /* 0x000f620000100800 */
[----:B--2---:R-:W-:Y:S11]  /*6900*/  LOP3.LUT P0, RZ, R6, 0x1, RZ, 0xc0, !PT ;  /* 0x0000000106ff7812 */ /* 0x004ff6000780c0ff */
[----:B------:R-:W-:Y:S02]  /*6910*/  @!UPT UIADD3 URZ, UPT, UPT, URZ, URZ, URZ ;  /* 0x000000fffffff290 */ /* 0x000fe4000fffe0ff */
[----:B------:R-:W-:Y:S01]  /*6920*/  VOTEU.ANY UP1, P0 ;  /* 0x0000000000ff7886 */ /* 0x000fe20000020100 */
[----:B------:R-:W-:Y:S01]  /*6930*/  PLOP3.LUT P0, PT, PT, PT, UP1, 0x80, 0x8 ;  /* 0x000000000008781c */ /* 0x000fe20003f0f018 */
[----:B------:R-:W-:Y:S11]  /*6940*/  UP2UR UR47, UPR, URZ, 0x2 ;  /* 0x00000002ff2f7883 */ /* 0x000ff60008000000 */
[----:B------:R-:W-:Y:S01]  /*6950*/  @!UPT UIADD3 URZ, UPT, UPT, URZ, URZ, URZ ;  /* 0x000000fffffff290 */ /* 0x000fe2000fffe0ff */
[----:B-1----:R-:W-:Y:S02]  /*6960*/  @P0 MOV R3, R4 ;  /* 0x0000000400030202 */ /* 0x002fe40000000f00 */
[----:B------:R-:W-:Y:S02]  /*6970*/  @P0 LOP3.LUT R0, R5, 0xffff, RZ, 0xc0, !PT ;  /* 0x0000ffff05000812 */ /* 0x000fe400078ec0ff */
[----:B------:R-:W-:Y:S02]  /*6980*/  @P0 R2UR UR5, R3 ;  /* 0x00000000030502ca */ /* 0x000fe400000e0000 */
[----:B------:R-:W-:Y:S11]  /*6990*/  @P0 R2UR UR4, R0 ;  /* 0x00000000000402ca */ /* 0x000ff600000e0000 */
[----:B------:R-:W-:Y:S02]  /*69a0*/  @UP1 UMOV UR37, UR5 ;  /* 0x0000000500251c82 */ /* 0x000fe40008000000 */
[----:B------:R-:W-:Y:S01]  /*69b0*/  @UP1 UMOV UR36, UR4 ;  /* 0x0000000400241c82 */ /* 0x000fe20008000000 */
[----:B------:R-:W-:Y:S05]  /*69c0*/  BRA.U !UP0, `(.L_x_114) ;  /* 0x0000000108cc7547 */ /* 0x000fea000b800000 */
[----:B------:R-:W1:Y:S01]  /*69d0*/  LDCU UR9, c[0x0][0xc20] ;  /* 0x00018400ff0977ac */ /* 0x000e620008000800 */
[----:B------:R-:W-:Y:S02]  /*69e0*/  UIMAD.WIDE.U32 UR4, UR49, UR55, URZ ;  /* 0x00000037310472a5 */ /* 0x000fe4000f8e00ff */
[----:B------:R-:W-:Y:S02]  /*69f0*/  UIMAD.WIDE.U32 UR6, UR56, UR52, URZ ;  /* 0x00000034380672a5 */ /* 0x000fe4000f8e00ff */
[----:B------:R-:W-:Y:S02]  /*6a00*/  UIMAD.WIDE.U32 UR10, UR36, UR55, URZ ;  /* 0x00000037240a72a5 */ /* 0x000fe4000f8e00ff */
[----:B------:R-:W-:Y:S02]  /*6a10*/  UISETP.NE.AND UP0, UPT, UR54, 0x1, UPT ;  /* 0x000000013600788c */ /* 0x000fe4000bf05270 */
[----:B------:R-:W-:Y:S02]  /*6a20*/  UISETP.NE.AND UP1, UPT, UR42, 0x1, UPT ;  /* 0x000000012a00788c */ /* 0x000fe4000bf25270 */
[----:B------:R-:W-:Y:S02]  /*6a30*/  UISETP.NE.AND UP2, UPT, UR39, 0x1, UPT ;  /* 0x000000012700788c */ /* 0x000fe4000bf45270 */
[----:B------:R-:W-:Y:S01]  /*6a40*/  UIMAD.WIDE.U32 UR12, UR37, UR52, URZ ;  /* 0x00000034250c72a5 */ /* 0x000fe2000f8e00ff */
[----:B------:R-:W-:Y:S01]  /*6a50*/  UMOV UR4, UR5 ;  /* 0x0000000500047c82 */ /* 0x000fe20008000000 */
[----:B------:R-:W-:Y:S01]  /*6a60*/  UMOV UR6, UR11 ;  /* 0x0000000b00067c82 */ /* 0x000fe20008000000 */
[----:B-1----:R-:W-:Y:S03]  /*6a70*/  USHF.R.U32.HI UR8, URZ, UR9, UR4 ;  /* 0x00000009ff087299 */ /* 0x002fe60008011604 */
[----:B------:R-:W-:Y:S02]  /*6a80*/  UMOV UR4, UR7 ;  /* 0x0000000700047c82 */ /* 0x000fe40008000000 */
[----:B------:R-:W-:Y:S02]  /*6a90*/  USHF.R.U32.HI UR5, URZ, UR53, UR4 ;  /* 0x00000035ff057299 */ /* 0x000fe40008011604 */
[----:B------:R-:W-:Y:S02]  /*6aa0*/  USEL UR4, UR49, UR8, !UP0 ;  /* 0x0000000831047287 */ /* 0x000fe4000c000000 */
[----:B------:R-:W-:Y:S02]  /*6ab0*/  USHF.R.U32.HI UR8, URZ, UR9, UR6 ;  /* 0x00000009ff087299 */ /* 0x000fe40008011606 */
[----:B------:R-:W-:Y:S02]  /*6ac0*/  UIMAD.WIDE.U32 UR6, UR4, UR40, URZ ;  /* 0x00000028040672a5 */ /* 0x000fe4000f8e00ff */
[----:B------:R-:W-:Y:S02]  /*6ad0*/  USEL UR9, UR56, UR5, !UP1 ;  /* 0x0000000538097287 */ /* 0x000fe4000c800000 */
[----:B------:R-:W-:Y:S02]  /*6ae0*/  USEL UR8, UR36, UR8, !UP0 ;  /* 0x0000000824087287 */ /* 0x000fe4000c000000 */
[----:B------:R-:W-:Y:S01]  /*6af0*/  UIMAD.WIDE.U32 UR10, UR9, UR40, URZ ;  /* 0x00000028090a72a5 */ /* 0x000fe2000f8e00ff */
[----:B------:R-:W-:Y:S01]  /*6b00*/  UMOV UR6, UR7 ;  /* 0x0000000700067c82 */ /* 0x000fe20008000000 */
[----:B------:R-:W-:Y:S01]  /*6b10*/  UMOV UR5, UR13 ;  /* 0x0000000d00057c82 */ /* 0x000fe20008000000 */
[----:B------:R-:W-:Y:S02]  /*6b20*/  @UP2 USHF.R.U32.HI UR4, URZ, UR41, UR6 ;  /* 0x00000029ff042299 */ /* 0x000fe40008011606 */
[----:B------:R-:W-:Y:S02]  /*6b30*/  USHF.R.U32.HI UR5, URZ, UR53, UR5 ;  /* 0x00000035ff057299 */ /* 0x000fe40008011605 */
[----:B------:R-:W-:Y:S02]  /*6b40*/  UIMAD UR4, UR39, UR4, URZ ;  /* 0x00000004270472a4 */ /* 0x000fe4000f8e02ff */
[----:B------:R-:W-:Y:S02]  /*6b50*/  USEL UR5, UR37, UR5, !UP1 ;  /* 0x0000000525057287 */ /* 0x000fe4000c800000 */
[----:B------:R-:W-:Y:S01]  /*6b60*/  UISETP.GE.AND UP0, UPT, UR8, UR4, UPT ;  /* 0x000000040800728c */ /* 0x000fe2000bf06270 */
[----:B------:R-:W-:Y:S01]  /*6b70*/  UMOV UR6, UR11 ;  /* 0x0000000b00067c82 */ /* 0x000fe20008000000 */
[----:B------:R-:W-:Y:S02]  /*6b80*/  UIMAD.WIDE.U32 UR10, UR8, UR40, URZ ;  /* 0x00000028080a72a5 */ /* 0x000fe4000f8e00ff */
[----:B------:R-:W-:Y:S04]  /*6b90*/  @UP2 USHF.R.U32.HI UR9, URZ, UR41, UR6 ;  /* 0x00000029ff092299 */ /* 0x000fe80008011606 */
[----:B------:R-:W-:Y:S01]  /*6ba0*/  UIMAD UR6, UR39, UR9, URZ ;  /* 0x00000009270672a4 */ /* 0x000fe2000f8e02ff */
[----:B------:R-:W-:Y:S03]  /*6bb0*/  UMOV UR4, UR11 ;  /* 0x0000000b00047c82 */ /* 0x000fe60008000000 */
[----:B------:R-:W-:Y:S02]  /*6bc0*/  UISETP.GE.OR UP0, UPT, UR5, UR6, UP0 ;  /* 0x000000060500728c */ /* 0x000fe40008706670 */
[----:B------:R-:W-:Y:S02]  /*6bd0*/  USHF.R.U32.HI UR4, URZ, UR41, UR4 ;  /* 0x00000029ff047299 */ /* 0x000fe40008011604 */
[----:B------:R-:W-:Y:S02]  /*6be0*/  UIMAD.WIDE.U32 UR6, UR5, UR40, URZ ;  /* 0x00000028050672a5 */ /* 0x000fe4000f8e00ff */
[----:B------:R-:W-:Y:S02]  /*6bf0*/  USEL UR11, UR8, UR4, !UP2 ;  /* 0x00000004080b7287 */ /* 0x000fe4000d000000 */
[----:B------:R-:W-:Y:S02]  /*6c00*/  UIADD3 UR6, UPT, UPT, -UR5, URZ, URZ ;  /* 0x000000ff05067290 */ /* 0x000fe4000fffe1ff */
[----:B------:R-:W-:Y:S02]  /*6c10*/  UIADD3 UR10, UPT, UPT, -UR11, URZ, URZ ;  /* 0x000000ff0b0a7290 */ /* 0x000fe4000fffe1ff */
[----:B------:R-:W-:Y:S02]  /*6c20*/  UIMAD UR6, UR42, UR6, UR37 ;  /* 0x000000062a0672a4 */ /* 0x000fe4000f8e0225 */
[----:B------:R-:W-:Y:S01]  /*6c30*/  UIMAD UR10, UR39, UR10, UR8 ;  /* 0x0000000a270a72a4 */ /* 0x000fe2000f8e0208 */
[----:B------:R-:W-:Y:S01]  /*6c40*/  @!UP0 UMOV UR4, UR7 ;  /* 0x0000000700048c82 */ /* 0x000fe20008000000 */
[----:B------:R-:W-:Y:S02]  /*6c50*/  UIADD3 UR7, UPT, UPT, -UR8, URZ, URZ ;  /* 0x000000ff08077290 */ /* 0x000fe4000fffe1ff */
[----:B------:R-:W-:Y:S04]  /*6c60*/  @!UP0 USHF.R.U32.HI UR4, URZ, UR41, UR4 ;  /* 0x00000029ff048299 */ /* 0x000fe80008011604 */
[----:B------:R-:W-:Y:S04]  /*6c70*/  @!UP0 USEL UR4, UR5, UR4, !UP2 ;  /* 0x0000000405048287 */ /* 0x000fe8000d000000 */
[----:B------:R-:W-:Y:S02]  /*6c80*/  @!UP0 UIMAD UR9, UR9, UR10, UR4 ;  /* 0x0000000a090982a4 */ /* 0x000fe4000f8e0204 */
[----:B------:R-:W-:Y:S02]  /*6c90*/  @!UP0 UIADD3 UR10, UPT, UPT, UR11, -UR4, URZ ;  /* 0x800000040b0a8290 */ /* 0x000fe4000fffe0ff */
[----:B------:R-:W-:Y:S02]  /*6ca0*/  UIMAD UR4, UR54, UR7, UR36 ;  /* 0x00000007360472a4 */ /* 0x000fe4000f8e0224 */
[----:B------:R-:W-:Y:S03]  /*6cb0*/  @!UP0 UIMAD UR8, UR10, UR39, UR5 ;  /* 0x000000270a0882a4 */ /* 0x000fe6000f8e0205 */
[----:B------:R-:W-:Y:S02]  /*6cc0*/  @!UP0 UMOV UR5, UR9 ;  /* 0x0000000900058c82 */ /* 0x000fe40008000000 */
[----:B------:R-:W-:Y:S02]  /*6cd0*/  UIMAD UR37, UR5, UR42, UR6 ;  /* 0x0000002a052572a4 */ /* 0x000fe4000f8e0206 */
[----:B------:R-:W-:Y:S11]  /*6ce0*/  UIMAD UR36, UR8, UR54, UR4 ;  /* 0x00000036082472a4 */ /* 0x000ff6000f8e0204 */
[----:B------:R-:W-:Y:S01]  /*6cf0*/  @!UPT UIADD3 URZ, UPT, UPT, URZ, URZ, URZ ;  /* 0x000000fffffff290 */ /* 0x000fe2000fffe0ff */
.L_x_114:
[----:B------:R-:W-:Y:S01]  /*6d00*/  UISETP.NE.AND UP0, UPT, UR38, 0x1, UPT ;  /* 0x000000012600788c */ /* 0x000fe2000bf05270 */
[----:B------:R-:W-:Y:S01]  /*6d10*/  @P0 SHF.R.U32.HI R4, RZ, 0x10, R5 ;  /* 0x00000010ff040819 */ /* 0x000fe20000011605 */
[----:B------:R-:W-:Y:S02]  /*6d20*/  UIADD3 UR11, UPT, UPT, UR44, 0x300, URZ ;  /* 0x000003002c0b7890 */ /* 0x000fe4000fffe0ff */
[----:B------:R-:W-:Y:S01]  /*6d30*/  USHF.L.U32 UR45, UR19, 0x7, URZ ;  /* 0x00000007132d7899 */ /* 0x000fe200080006ff */
[----:B------:R-:W-:Y:S06]  /*6d40*/  @P0 R2UR UR57, R4 ;  /* 0x00000000043902ca */ /* 0x000fec00000e0000 */
[----:B------:R-:W1:Y:S01]  /*6d50*/  @!UP0 LDCU.128 UR12, c[0x0][0xc10] ;  /* 0x00018200ff0c87ac */ /* 0x000e620008000c00 */
[----:B------:R-:W2:Y:S01]  /*6d60*/  @!UP0 LDCU UR5, c[0x0][0xc0c] ;  /* 0x00018180ff0587ac */ /* 0x000ea20008000800 */
[----:B------:R-:W3:Y:S01]  /*6d70*/  @!UP0 LDCU UR10, c[0x0][0xc20] ;  /* 0x00018400ff0a87ac */ /* 0x000ee20008000800 */
[----:B-1----:R-:W-:Y:S02]  /*6d80*/  UIMAD.WIDE.U32 UR8, UR37, UR12, URZ ;  /* 0x0000000c250872a5 */ /* 0x002fe4000f8e00ff */
[----:B------:R-:W-:Y:S02]  /*6d90*/  UIMAD.WIDE.U32 UR6, UR36, UR15, URZ ;  /* 0x0000000f240672a5 */ /* 0x000fe4000f8e00ff */
[----:B------:R-:W-:Y:S03]  /*6da0*/  @!UP0 UISETP.NE.AND UP1, UPT, UR14, 0x1, UPT ;  /* 0x000000010e00888c */ /* 0x000fe6000bf25270 */
[----:B------:R-:W-:Y:S01]  /*6db0*/  @!UP0 UMOV UR4, UR9 ;  /* 0x0000000900048c82 */ /* 0x000fe20008000000 */
[----:B--2---:R-:W-:Y:S02]  /*6dc0*/  @!UP0 UISETP.NE.AND UP2, UPT, UR5, 0x1, UPT ;  /* 0x000000010500888c */ /* 0x004fe4000bf45270 */
[----:B------:R-:W-:Y:S01]  /*6dd0*/  @!UP0 USHF.R.U32.HI UR4, URZ, UR13, UR4 ;  /* 0x0000000dff048299 */ /* 0x000fe20008011604 */
[----:B------:R-:W-:Y:S02]  /*6de0*/  @!UP0 UMOV UR6, UR7 ;  /* 0x0000000700068c82 */ /* 0x000fe40008000000 */
[----:B---3--:R-:W-:Y:S02]  /*6df0*/  @!UP0 USHF.R.U32.HI UR6, URZ, UR10, UR6 ;  /* 0x0000000aff068299 */ /* 0x008fe40008011606 */
[----:B------:R-:W-:Y:S02]  /*6e00*/  @!UP0 USEL UR7, UR37, UR4, !UP2 ;  /* 0x0000000425078287 */ /* 0x000fe4000d000000 */
[----:B------:R-:W-:Y:S04]  /*6e10*/  @!UP0 USEL UR6, UR36, UR6, !UP1 ;  /* 0x0000000624068287 */ /* 0x000fe8000c800000 */
[----:B------:R-:W-:Y:S02]  /*6e20*/  @!UP0 UIADD3 UR4, UPT, UPT, -UR7, UR6, URZ ;  /* 0x0000000607048290 */ /* 0x000fe4000fffe1ff */
[----:B------:R-:W-:Y:S02]  /*6e30*/  @!UP0 UIADD3 UR6, UPT, UPT, UR7, -UR6, URZ ;  /* 0x8000000607068290 */ /* 0x000fe4000fffe0ff */
[----:B------:R-:W-:Y:S02]  /*6e40*/  @!UP0 UIMAD UR37, UR4, UR5, UR37 ;  /* 0x00000005042582a4 */ /* 0x000fe4000f8e0225 */
[----:B------:R-:W-:Y:S02]  /*6e50*/  @!UP0 UIMAD UR36, UR6, UR14, UR36 ;  /* 0x0000000e062482a4 */ /* 0x000fe4000f8e0224 */
[----:B------:R-:W-:Y:S09]  /*6e60*/  ULOP3.LUT UP0, URZ, UR11, 0x90, URZ, 0xc0, !UPT ;  /* 0x000000900bff7892 */ /* 0x000ff2000f80c0ff */
[----:B------:R-:W-:Y:S05]  /*6e70*/  BRA.U !UP0, `(.L_x_115) ;  /* 0x0000000108407547 */ /* 0x000fea000b800000 */
[----:B------:R-:W1:Y:S01]  /*6e80*/  LDCU.64 UR8, c[0x4][0x80] ;  /* 0x01001000ff0877ac */ /* 0x000e620008000a00 */
[----:B------:R-:W-:Y:S01]  /*6e90*/  MOV R15, 0x0 ;  /* 0x00000000000f7802 */ /* 0x000fe20000000f00 */
[----:B------:R-:W-:Y:S02]  /*6ea0*/  HFMA2 R12, -RZ, RZ, 0, 5.9604644775390625e-08 ;  /* 0x00000001ff0c7431 */ /* 0x000fe400000001ff */
[----:B------:R-:W-:Y:S02]  /*6eb0*/  IMAD.MOV.U32 R8, RZ, RZ, 0x70 ;  /* 0x00000070ff087424 */ /* 0x000fe400078e00ff */
[----:B------:R-:W-:Y:S01]  /*6ec0*/  IMAD.MOV.U32 R13, RZ, RZ, RZ ;  /* 0x000000ffff0d7224 */ /* 0x000fe200078e00ff */
[----:B------:R-:W2:Y:S01]  /*6ed0*/  LDCU.64 UR6, c[0x4][0x88] ;  /* 0x01001100ff0677ac */ /* 0x000ea20008000a00 */
[----:B------:R-:W3:Y:S01]  /*6ee0*/  LDC.64 R14, c[0x4][R15] ;  /* 0x010000000f0e7b82 */ /* 0x000ee20000000a00 */
[----:B------:R-:W4:Y:S01]  /*6ef0*/  LDCU.64 UR4, c[0x4][0x8] ;  /* 0x01000100ff0477ac */ /* 0x000f220008000a00 */
[----:B-1----:R-:W-:Y:S01]  /*6f00*/  MOV R5, UR9 ;  /* 0x0000000900057c02 */ /* 0x002fe20008000f00 */
[----:B------:R-:W-:Y:S01]  /*6f10*/  IMAD.U32 R4, RZ, RZ, UR8 ;  /* 0x00000008ff047e24 */ /* 0x000fe2000f8e00ff */
[----:B--2---:R-:W-:Y:S01]  /*6f20*/  MOV R7, UR7 ;  /* 0x0000000700077c02 */ /* 0x004fe20008000f00 */
[----:B------:R-:W-:Y:S01]  /*6f30*/  IMAD.U32 R6, RZ, RZ, UR6 ;  /* 0x00000006ff067e24 */ /* 0x000fe2000f8e00ff */
[----:B----4-:R-:W-:Y:S01]  /*6f40*/  MOV R11, UR5 ;  /* 0x00000005000b7c02 */ /* 0x010fe20008000f00 */
[----:B------:R-:W-:Y:S02]  /*6f50*/  IMAD.U32 R10, RZ, RZ, UR4 ;  /* 0x00000004ff0a7e24 */ /* 0x000fe4000f8e00ff */
[----:B------:R-:W-:Y:S07]  /*6f60*/  LEPC R20, `(.L_x_115) ;  /* 0x000000001014794e */ /* 0x000fee0000000000 */
[----:B---3-5:R-:W-:Y:S05]  /*6f70*/  CALL.ABS.NOINC R14 ;  /* 0x000000000e007343 */ /* 0x028fea0003c00000 */
.L_x_115:
[----:B------:R-:W-:Y:S01]  /*6f80*/  LOP3.LUT P0, RZ, R96, 0x90, RZ, 0xc0, !PT ;  /* 0x0000009060ff7812 */ /* 0x000fe2000780c0ff */
[----:B------:R-:W-:Y:S11]  /*6f90*/  BSSY.RECONVERGENT B6, `(.L_x_116) ;  /* 0x0000013000067945 */ /* 0x000ff60003800200 */
[----:B------:R-:W-:Y:S01]  /*6fa0*/  @!UPT UIADD3 URZ, UPT, UPT, URZ, URZ, URZ ;  /* 0x000000fffffff290 */ /* 0x000fe2000fffe0ff */
[----:B------:R-:W-:Y:S05]  /*6fb0*/  @!P0 BRA `(.L_x_117) ;  /* 0x0000000000408947 */ /* 0x000fea0003800000 */
        /* <DEDUP_REMOVED lines=16> */
.L_x_117:
[----:B------:R-:W-:Y:S05]  /*70c0*/  BSYNC.RECONVERGENT B6 ;  /* 0x0000000000067941 */ /* 0x000fea0003800200 */
.L_x_116:
[----:B------:R-:W-:Y:S01]  /*70d0*/  R2UR UR4, R90 ;  /* 0x000000005a0472ca */ /* 0x000fe200000e0000 */
[----:B------:R-:W-:Y:S01]  /*70e0*/  UISETP.NE.U32.AND UP0, UPT, UR58, URZ, UPT ;  /* 0x000000ff3a00728c */ /* 0x000fe2000bf05070 */
[----:B------:R-:W-:Y:S02]  /*70f0*/  ISETP.NE.U32.AND P4, PT, R84, RZ, PT ;  /* 0x000000ff5400720c */ /* 0x000fe40003f85070 */
[----:B------:R-:W-:Y:S01]  /*7100*/  ISETP.NE.U32.AND P2, PT, RZ, UR50, PT ;  /* 0x00000032ff007c0c */ /* 0x000fe2000bf45070 */
[----:B------:R-:W-:Y:S01]  /*7110*/  UISETP.NE.AND.EX UP1, UPT, UR59, URZ, UPT, UP0 ;  /* 0x000000ff3b00728c */ /* 0x000fe2000bf25300 */
[----:B------:R-:W-:Y:S01]  /*7120*/  ISETP.NE.AND.EX P4, PT, R85, RZ, PT, P4 ;  /* 0x000000ff5500720c */ /* 0x000fe20003f85340 */
[----:B------:R-:W-:Y:S01]  /*7130*/  UPLOP3.LUT UP0, UPT, UPT, UPT, UPT, 0x40, 0x4 ;  /* 0x000000000004789c */ /* 0x000fe20003f0e870 */
[----:B------:R-:W-:Y:S05]  /*7140*/  ISETP.NE.AND.EX P2, PT, RZ, UR51, PT, P2 ;  /* 0x00000033ff007c0c */ /* 0x000fea000bf45320 */
[----:B------:R-:W-:Y:S06]  /*7150*/  UISETP.NE.AND UP2, UPT, UR4, URZ, UPT ;  /* 0x000000ff0400728c */ /* 0x000fec000bf45270 */
[----:B------:R-:W-:Y:S05]  /*7160*/  PLOP3.LUT P1, PT, PT, PT, UP2, 0x80, 0x8 ;  /* 0x000000000008781c */ /* 0x000fea0003f2f028 */
[----:B------:R-:W-:Y:S06]  /*7170*/  @UP2 UPLOP3.LUT UP0, UPT, UPT, UPT, UP1, 0x80, 0x8 ;  /* 0x000000000008289c */ /* 0x000fec0003f0f010 */
[----:B------:R-:W-:Y:S01]  /*7180*/  PLOP3.LUT P0, PT, PT, PT, UP0, 0x80, 0x8 ;  /* 0x000000000008781c */ /* 0x000fe20003f0f008 */
[----:B------:R-:W-:Y:S01]  /*7190*/  @!UPT UIADD3 URZ, UPT, UPT, URZ, URZ, URZ ;  /* 0x000000fffffff290 */ /* 0x000fe2000fffe0ff */
[----:B------:R-:W-:Y:S11]  /*71a0*/  BRA.U !UP1, `(.L_x_118) ;  /* 0x00000001093c7547 */ /* 0x000ff6000b800000 */
[----:B------:R-:W-:Y:S01]  /*71b0*/  UISETP.NE.U32.AND UP0, UPT, UR50, URZ, UPT ;  /* 0x000000ff3200728c */ /* 0x000fe2000bf05070 */
[----:B------:R-:W-:Y:S01]  /*71c0*/  HFMA2 R0, -RZ, RZ, 0, 5.9604644775390625e-08 ;  /* 0x00000001ff007431 */ /* 0x000fe200000001ff */
[----:B------:R-:W1:Y:S01]  /*71d0*/  LDCU.64 UR8, c[0x0][0x358] ;  /* 0x00006b00ff0877ac */ /* 0x000e620008000a00 */
[----:B------:R-:W-:Y:S01]  /*71e0*/  IMAD.MOV.U32 R86, RZ, RZ, 0x1 ;  /* 0x00000001ff567424 */ /* 0x000fe200078e00ff */
[----:B------:R-:W-:Y:S06]  /*71f0*/  UISETP.NE.AND.EX UP0, UPT, UR51, URZ, UPT, UP0 ;  /* 0x000000ff3300728c */ /* 0x000fec000bf05300 */
[----:B------:R-:W-:Y:S05]  /*7200*/  PLOP3.LUT P3, PT, PT, PT, UP0, 0x80, 0x8 ;  /* 0x000000000008781c */ /* 0x000fea0003f6f008 */
[----:B------:R-:W2:Y:S01]  /*7210*/  @UP0 LDCU.64 UR4, c[0x0][0x988] ;  /* 0x00013100ff0407ac */ /* 0x000ea20008000a00 */
[----:B------:R-:W-:Y:S07]  /*7220*/  @UP0 UIMAD UR6, UR46, UR58, URZ ;  /* 0x0000003a2e0602a4 */ /* 0x000fee000f8e02ff */
[----:B------:R-:W-:Y:S01]  /*7230*/  @!P3 PRMT R86, R0, 0x7610, R86 ;  /* 0x000076100056b816 */ /* 0x000fe20000000056 */
[----:B--2---:R-:W-:Y:S06]  /*7240*/  @UP0 UIMAD.WIDE UR4, UR6, 0x4, UR4 ;  /* 0x00000004060408a5 */ /* 0x004fec000f8e0204 */
[----:B------:R-:W-:Y:S01]  /*7250*/  IMAD.U32 R4, RZ, RZ, UR4 ;  /* 0x00000004ff047e24 */ /* 0x000fe2000f8e00ff */
[----:B------:R-:W-:Y:S04]  /*7260*/  MOV R5, UR5 ;  /* 0x0000000500057c02 */ /* 0x000fe80008000f00 */
[----:B------:R-:W2:Y:S01]  /*7270*/  @!UP0 LDCU UR4, c[0x0][0x980] ;  /* 0x00013000ff0487ac */ /* 0x000ea20008000800 */
[----:B-1---5:R1:W5:Y:S02]  /*7280*/  @P3 LDG.E R41, desc[UR8][R4.64] ;  /* 0x0000000804293981 */ /* 0x022364000c1e1900 */
[----:B-12---:R-:W-:Y:S02]  /*7290*/  @!P3 IMAD.U32 R41, RZ, RZ, UR4 ;  /* 0x00000004ff29be24 */ /* 0x006fe4000f8e00ff */
.L_x_118:
[----:B------:R-:W-:Y:S05]  /*72a0*/  @!P4 BRA `(.L_x_119) ;  /* 0x000000000024c947 */ /* 0x000fea0003800000 */
[----:B------:R-:W-:Y:S01]  /*72b0*/  ISETP.NE.U32.AND P3, PT, R74, RZ, PT ;  /* 0x000000ff4a00720c */ /* 0x000fe20003f65070 */
[----:B------:R-:W1:Y:S03]  /*72c0*/  LDCU.64 UR4, c[0x0][0x358] ;  /* 0x00006b00ff0477ac */ /* 0x000e660008000a00 */
[----:B------:R-:W-:Y:S11]  /*72d0*/  ISETP.NE.AND.EX P3, PT, R75, RZ, PT, P3 ;  /* 0x000000ff4b00720c */ /* 0x000ff60003f65330 */
[----:B------:R-:W-:Y:S02]  /*72e0*/  @!UPT UIADD3 URZ, UPT, UPT, URZ, URZ, URZ ;  /* 0x000000fffffff290 */ /* 0x000fe4000fffe0ff */
[----:B------:R-:W2:Y:S01]  /*72f0*/  @P3 LDC.64 R4, c[0x0][0x9a8] ;  /* 0x00026a00ff043b82 */ /* 0x000ea20000000a00 */
[----:B------:R-:W-:Y:S04]  /*7300*/  @P3 IMAD R0, R84, UR46, RZ ;  /* 0x0000002e54003c24 */ /* 0x000fe8000f8e02ff */
[----:B--2---:R-:W-:Y:S05]  /*7310*/  @P3 IMAD.WIDE R4, R0, 0x4, R4 ;  /* 0x0000000400043825 */ /* 0x004fea00078e0204 */
[----:B-1---5:R1:W5:Y:S02]  /*7320*/  @P3 LDG.E R38, desc[UR4][R4.64] ;  /* 0x0000000404263981 */ /* 0x022364000c1e1900 */
[----:B-1----:R-:W2:Y:S02]  /*7330*/  @!P3 LDC R38, c[0x0][0x9a0] ;  /* 0x00026800ff26bb82 */ /* 0x002ea40000000800 */
.L_x_119:
[----:B-----5:R-:W-:Y:S01]  /*7340*/  FSETP.NEU.AND P4, PT, R41, RZ, PT ;  /* 0x000000ff2900720b */ /* 0x020fe20003f8d000 */
[----:B------:R-:W1:Y:S01]  /*7350*/  LDCU.128 UR12, c[0x0][0xb90] ;  /* 0x00017200ff0c77ac */ /* 0x000e620008000c00 */
[----:B------:R-:W-:Y:S01]  /*7360*/  SEL R6, RZ, 0xffffffff, P2 ;  /* 0xffffffffff067807 */ /* 0x000fe20001000000 */
[----:B------:R-:W-:Y:S01]  /*7370*/  BSSY B1, `(.L_x_120) ;  /* 0x000005b000017945 */ /* 0x000fe20003800000 */
[----:B------:R-:W-:Y:S01]  /*7380*/  LOP3.LUT P3, RZ, R86, 0xff, RZ, 0xc0, !PT ;  /* 0x000000ff56ff7812 */ /* 0x000fe2000786c0ff */
[----:B------:R-:W-:Y:S01]  /*7390*/  IMAD.MOV.U32 R109, RZ, RZ, 0x1 ;  /* 0x00000001ff6d7424 */ /* 0x000fe200078e00ff */
[----:B------:R-:W-:Y:S01]  /*73a0*/  @P1 SEL R3, RZ, 0xffffffff, P4 ;  /* 0xffffffffff031807 */ /* 0x000fe20002000000 */
[----:B------:R-:W-:Y:S01]  /*73b0*/  IMAD.IADD R39, R37, 0x1, R2 ;  /* 0x0000000125277824 */ /* 0x000fe200078e0202 */
[----:B------:R-:W-:Y:S01]  /*73c0*/  LEA R0, R92, UR44, 0x3 ;  /* 0x0000002c5c007c11 */ /* 0x000fe2000f8e18ff */
[----:B------:R-:W-:Y:S01]  /*73d0*/  USHF.L.U32 UR8, UR48, 0x6, URZ ;  /* 0x0000000630087899 */ /* 0x000fe200080006ff */
[----:B------:R-:W-:Y:S01]  /*73e0*/  @P0 SEL R3, R6, R3, !P3 ;  /* 0x0000000306030207 */ /* 0x000fe20005800000 */
[----:B------:R-:W-:Y:S01]  /*73f0*/  UISETP.NE.AND UP0, UPT, UR60, 0x1, UPT ;  /* 0x000000013c00788c */ /* 0x000fe2000bf05270 */
[----:B------:R-:W-:Y:S01]  /*7400*/  LEA R103, R36, UR44, 0x3 ;  /* 0x0000002c24677c11 */ /* 0x000fe2000f8e18ff */
[----:B------:R-:W-:Y:S01]  /*7410*/  UIMAD.WIDE.U32 UR4, UR8, UR61, URZ ;  /* 0x0000003d080472a5 */ /* 0x000fe2000f8e00ff */
[----:B------:R-:W-:Y:S01]  /*7420*/  @P1 LOP3.LUT R3, R3, 0x1, RZ, 0xc0, !PT ;  /* 0x0000000103031812 */ /* 0x000fe200078ec0ff */
[----:B------:R-:W3:Y:S01]  /*7430*/  LDCU UR9, c[0x0][0xba0] ;  /* 0x00017400ff0977ac */ /* 0x000ee20008000800 */
[----:B------:R-:W-:Y:S01]  /*7440*/  SHF.L.U32 R4, R94, 0x1f, RZ ;  /* 0x0000001f5e047819 */ /* 0x000fe200000006ff */
[----:B------:R-:W-:Y:S01]  /*7450*/  IMAD.U32 R102, RZ, RZ, UR8 ;  /* 0x00000008ff667e24 */ /* 0x000fe2000f8e00ff */
[----:B------:R-:W-:Y:S01]  /*7460*/  ISETP.NE.U32.OR P6, PT, R3, 0x1, !P1 ;  /* 0x000000010300780c */ /* 0x000fe20004fc5470 */
[----:B------:R-:W-:Y:S01]  /*7470*/  USHF.R.U32.HI UR5, URZ, UR62, UR5 ;  /* 0x0000003eff057299 */ /* 0x000fe20008011605 */
[----:B------:R-:W-:Y:S02]  /*7480*/  PLOP3.LUT P2, PT, PT, PT, UP1, 0x80, 0x8 ;  /* 0x000000000008781c */ /* 0x000fe40003f4f018 */
[----:B------:R-:W-:Y:S02]  /*7490*/  CS2R R82, SRZ ;  /* 0x0000000000527805 */ /* 0x000fe4000001ff00 */
[----:B------:R-:W-:Y:S01]  /*74a0*/  SEL R3, RZ, 0xffffffff, P4 ;  /* 0xffffffffff037807 */ /* 0x000fe20002000000 */
[----:B------:R-:W-:Y:S01]  /*74b0*/  USEL UR5, UR8, UR5, !UP0 ;  /* 0x0000000508057287 */ /* 0x000fe2000c000000 */
[----:B------:R-:W-:Y:S01]  /*74c0*/  P2R R104, PR, RZ, 0x40 ;  /* 0x00000040ff687803 */ /* 0x000fe20000000000 */
[----:B------:R-:W-:Y:S01]  /*74d0*/  UISETP.NE.AND UP0, UPT, UR63, 0x1, UPT ;  /* 0x000000013f00788c */ /* 0x000fe2000bf05270 */
[----:B------:R-:W-:Y:S02]  /*74e0*/  CS2R R80, SRZ ;  /* 0x0000000000507805 */ /* 0x000fe4000001ff00 */
[----:B------:R-:W-:Y:S02]  /*74f0*/  CS2R R78, SRZ ;  /* 0x00000000004e7805 */ /* 0x000fe4000001ff00 */
[----:B------:R-:W-:Y:S01]  /*7500*/  CS2R R76, SRZ ;  /* 0x00000000004c7805 */ /* 0x000fe2000001ff00 */
[----:B------:R-:W-:Y:S01]  /*7510*/  IMAD R5, RZ, RZ, -UR5 ;  /* 0x80000005ff057e24 */ /* 0x000fe2000f8e02ff */
[----:B------:R-:W-:Y:S01]  /*7520*/  @P6 SHF.L.U32 R7, R91, 0x1f, RZ ;  /* 0x0000001f5b076819 */ /* 0x000fe200000006ff */
[----:B------:R-:W-:Y:S01]  /*7530*/  IMAD.U32 R101, RZ, RZ, UR5 ;  /* 0x00000005ff657e24 */ /* 0x000fe2000f8e00ff */
[----:B-1----:R-:W-:Y:S01]  /*7540*/  UIMAD.WIDE.U32 UR6, UR5, UR12, URZ ;  /* 0x0000000c050672a5 */ /* 0x002fe2000f8e00ff */
[----:B------:R-:W-:Y:S01]  /*7550*/  @P2 SEL R3, R6, R3, !P3 ;  /* 0x0000000306032207 */ /* 0x000fe20005800000 */
[----:B------:R-:W1:Y:S01]  /*7560*/  @P6 SYNCS.PHASECHK.TRANS64.TRYWAIT P1, [R0+URZ+0x1a0], R7 ;  /* 0x0001a007000065a7 */ /* 0x000e6200080211ff */
[----:B------:R-:W-:Y:S02]  /*7570*/  IMAD R102, R5, UR60, R102 ;  /* 0x0000003c05667c24 */ /* 0x000fe4000f8e0266 */
[----:B------:R-:W-:Y:S02]  /*7580*/  LOP3.LUT R3, R3, 0x1, RZ, 0xc0, !PT ;  /* 0x0000000103037812 */ /* 0x000fe400078ec0ff */
[----:B------:R-:W-:Y:S02]  /*7590*/  UMOV UR4, UR7 ;  /* 0x0000000700047c82 */ /* 0x000fe40008000000 */
[----:B------:R-:W-:Y:S01]  /*75a0*/  USHF.R.U32.HI UR4, URZ, UR13, UR4 ;  /* 0x0000000dff047299 */ /* 0x000fe20008011604 */
[----:B------:R-:W-:Y:S03]  /*75b0*/  ISETP.NE.U32.AND P5, PT, R3, 0x1, PT ;  /* 0x000000010300780c */ /* 0x000fe60003fa5070 */
[----:B------:R-:W-:Y:S01]  /*75c0*/  USEL UR4, UR5, UR4, !UP0 ;  /* 0x0000000405047287 */ /* 0x000fe2000c000000 */
[----:B------:R-:W-:Y:S01]  /*75d0*/  P2R R110, PR, RZ, 0x20 ;  /* 0x00000020ff6e7803 */ /* 0x000fe20000000000 */
[----:B------:R-:W-:Y:S02]  /*75e0*/  UISETP.NE.AND UP0, UPT, UR14, 0x1, UPT ;  /* 0x000000010e00788c */ /* 0x000fe4000bf05270 */
[----:B------:R-:W-:Y:S01]  /*75f0*/  UIMAD.WIDE.U32 UR6, UR4, UR15, URZ ;  /* 0x0000000f040672a5 */ /* 0x000fe2000f8e00ff */
[----:B------:R4:W2:Y:S01]  /*7600*/  SYNCS.PHASECHK.TRANS64.TRYWAIT P0, [R103+URZ+0x1e0], R4 ;  /* 0x0001e004670075a7 */ /* 0x0008a200080011ff */
[----:B------:R-:W-:Y:S02]  /*7610*/  IMAD.U32 R100, RZ, RZ, UR4 ;  /* 0x00000004ff647e24 */ /* 0x000fe4000f8e00ff */
[----:B------:R-:W-:Y:S01]  /*7620*/  IMAD.U32 R99, RZ, RZ, UR4 ;  /* 0x00000004ff637e24 */ /* 0x000fe2000f8e00ff */
[----:B------:R-:W-:Y:S01]  /*7630*/  PLOP3.LUT P2, PT, PT, PT, UP0, 0x80, 0x8 ;  /* 0x000000000008781c */ /* 0x000fe20003f4f008 */
[----:B------:R-:W-:Y:S01]  /*7640*/  IMAD R8, RZ, RZ, -UR4 ;  /* 0x80000004ff087e24 */ /* 0x000fe2000f8e02ff */
[----:B------:R-:W-:Y:S02]  /*7650*/  UMOV UR6, UR7 ;  /* 0x0000000700067c82 */ /* 0x000fe40008000000 */
[----:B---3--:R-:W-:Y:S01]  /*7660*/  USHF.R.U32.HI UR6, URZ, UR9, UR6 ;  /* 0x00000009ff067299 */ /* 0x008fe20008011606 */
[----:B------:R-:W-:Y:S05]  /*7670*/  IMAD R101, R8, UR63, R101 ;  /* 0x0000003f08657c24 */ /* 0x000fea000f8e0265 */
[----:B------:R-:W-:Y:S05]  /*7680*/  SEL R100, R100, UR6, !P2 ;  /* 0x0000000664647c07 */ /* 0x000fea000d000000 */
[----:B------:R-:W-:Y:S04]  /*7690*/  IMAD.MOV R6, RZ, RZ, -R100 ;  /* 0x000000ffff067224 */ /* 0x000fe800078e0a64 */
[----:B------:R-:W-:Y:S01]  /*76a0*/  IMAD R99, R6, UR14, R99 ;  /* 0x0000000e06637c24 */ /* 0x000fe2000f8e0263 */
[----:B-1----:R-:W-:Y:S01]  /*76b0*/  @P6 SEL R109, RZ, 0x1, !P1 ;  /* 0x00000001ff6d6807 */ /* 0x002fe20004800000 */
[----:B----4-:R-:W-:Y:S06]  /*76c0*/  @!P6 BRA `(.L_x_121) ;  /* 0x000000000094e947 */ /* 0x010fec0003800000 */
[----:B------:R-:W-:Y:S01]  /*76d0*/  @P5 IMAD R6, R92, 0x1000, R95 ;  /* 0x000010005c065824 */ /* 0x000fe200078e025f */
[----:B------:R-:W-:Y:S01]  /*76e0*/  LOP3.LUT P6, RZ, R73, 0x80, RZ, 0xc0, !PT ;  /* 0x0000008049ff7812 */ /* 0x000fe200078cc0ff */
[----:B------:R-:W1:Y:S01]  /*76f0*/  S2R R2, SR_CgaCtaId ;  /* 0x0000000000027919 */ /* 0x000e620000008800 */
[----:B------:R-:W-:Y:S01]  /*7700*/  ISETP.NE.AND P2, PT, R109, RZ, PT ;  /* 0x000000ff6d00720c */ /* 0x000fe20003f45270 */
[----:B------:R-:W-:Y:S01]  /*7710*/  @P5 VIADD R5, R6, UR44 ;  /* 0x0000002c06055c36 */ /* 0x000fe20008000000 */
[----:B------:R-:W-:Y:S01]  /*7720*/  PLOP3.LUT P1, PT, PT, PT, PT, 0x8, 0x80 ;  /* 0x000000000080781c */ /* 0x000fe20003f2e170 */
[----:B------:R-:W-:Y:S01]  /*7730*/  BSSY B0, `(.L_x_122) ;  /* 0x000000d000007945 */ /* 0x000fe20003800000 */
[----:B------:R-:W-:Y:S01]  /*7740*/  @P5 PLOP3.LUT P1, PT, P6, PT, PT, 0x80, 0x8 ;  /* 0x000000000008581c */ /* 0x000fe2000372f070 */
[C---:B------:R-:W-:Y:S01]  /*7750*/  @P5 VIADD R3, R5.reuse, 0x300 ;  /* 0x0000030005035836 */ /* 0x040fe20000000000 */
[----:B------:R-:W-:Y:S01]  /*7760*/  CS2R R78, SRZ ;  /* 0x00000000004e7805 */ /* 0x000fe2000001ff00 */
[----:B------:R-:W-:Y:S01]  /*7770*/  @P5 VIADD R5, R5, 0x310 ;  /* 0x0000031005055836 */ /* 0x000fe20000000000 */
[----:B------:R-:W-:Y:S02]  /*7780*/  CS2R R76, SRZ ;  /* 0x00000000004c7805 */ /* 0x000fe4000001ff00 */
[----:B------:R-:W-:Y:S02]  /*7790*/  CS2R R82, SRZ ;  /* 0x0000000000527805 */ /* 0x000fe4000001ff00 */
[----:B------:R-:W-:Y:S05]  /*77a0*/  CS2R R80, SRZ ;  /* 0x0000000000507805 */ /* 0x000fea000001ff00 */
[----:B------:R-:W-:Y:S01]  /*77b0*/  @P1 VIADD R5, R3, 0xfffffff0 ;  /* 0xfffffff003051836 */ /* 0x000fe20000000000 */
[----:B------:R-:W-:Y:S06]  /*77c0*/  @P2 BRA `(.L_x_123) ;  /* 0x00000000000c2947 */ /* 0x000fec0003800000 */
[----:B------:R-:W-:Y:S04]  /*77d0*/  SHF.L.U32 R3, R91, 0x1f, RZ ;  /* 0x0000001f5b037819 */ /* 0x000fe800000006ff */
[----:B------:R-:W3:Y:S02]  /*77e0*/  SYNCS.PHASECHK.TRANS64.TRYWAIT P1, [R0+URZ+0x1a0], R3 ;  /* 0x0001a003000075a7 */ /* 0x000ee400080211ff */
[----:B---3--:R-:W-:Y:S05]  /*77f0*/  @!P1 BRA `(.L_x_124) ;  /* 0x0000002c00349947 */ /* 0x008fea0003800000 */
.L_x_123:
[----:B------:R-:W-:Y:S05]  /*7800*/  BSYNC B0 ;  /* 0x0000000000007941 */ /* 0x000fea0003800000 */
.L_x_122:
[----:B------:R-:W-:Y:S01]  /*7810*/  ISETP.NE.AND P1, PT, R110, RZ, PT ;  /* 0x000000ff6e00720c */ /* 0x000fe20003f25270 */
[----:B---3--:R-:W-:Y:S02]  /*7820*/  VIADD R3, R0, 0x1b0 ;  /* 0x000001b000037836 */ /* 0x008fe40000000000 */
[----:B------:R-:W-:Y:S03]  /*7830*/  VIADD R92, R92, 0x1 ;  /* 0x000000015c5c7836 */ /* 0x000fe60000000000 */
[----:B-1----:R-:W-:Y:S07]  /*7840*/  PRMT R2, R2, 0x654, R3 ;  /* 0x0000065402027816 */ /* 0x002fee0000000003 */
[----:B------:R1:W3:Y:S04]  /*7850*/  @P1 LDS.128 R76, [R6+UR44+0x300] ;  /* 0x0003002c064c1984 */ /* 0x0002e80008000c00 */
[----:B------:R1:W4:Y:S01]  /*7860*/  @P1 LDS.128 R80, [R5] ;  /* 0x0000000005501984 */ /* 0x0003220000000c00 */
[C---:B------:R-:W-:Y:S01]  /*7870*/  ISETP.NE.AND P1, PT, R92.reuse, 0x2, PT ;  /* 0x000000025c00780c */ /* 0x040fe20003f25270 */
[----:B------:R-:W-:Y:S01]  /*7880*/  @!PT LDS RZ, [RZ] ;  /* 0x00000000fffff984 */ /* 0x000fe20000000800 */
[----:B------:R-:W-:Y:S01]  /*7890*/  @!PT LDS RZ, [RZ] ;  /* 0x00000000fffff984 */ /* 0x000fe20000000800 */
[----:B------:R-:W-:Y:S01]  /*78a0*/  @!PT LDS RZ, [RZ] ;  /* 0x00000000fffff984 */ /* 0x000fe20000000800 */
[----:B------:R-:W-:Y:S01]  /*78b0*/  @!PT LDS RZ, [RZ] ;  /* 0x00000000fffff984 */ /* 0x000fe20000000800 */
[----:B------:R5:W-:Y:S06]  /*78c0*/  MEMBAR.ALL.CTA ;  /* 0x0000000000007992 */ /* 0x000bec0000008000 */
[----:B-----5:R-:W5:Y:S01]  /*78d0*/  FENCE.VIEW.ASYNC.S ;  /* 0x00000000000073c6 */ /* 0x020f620000000000 */
[----:B------:R-:W-:Y:S02]  /*78e0*/  SEL R0, RZ, 0x1, P1 ;  /* 0x00000001ff007807 */ /* 0x000fe40000800000 */
[----:B------:R-:W-:Y:S02]  /*78f0*/  SEL R92, R92, RZ, P1 ;  /* 0x000000ff5c5c7207 */ /* 0x000fe40000800000 */
[----:B------:R-:W-:Y:S01]  /*7900*/  LOP3.LUT R91, R91, R0, RZ, 0x3c, !PT ;  /* 0x000000005b5b7212 */ /* 0x000fe200078e3cff */
[----:B-----5:R1:W-:Y:S06]  /*7910*/  SYNCS.ARRIVE.TRANS64.RED.A1T0 RZ, [R2+URZ], RZ ;  /* 0x000000ff02ff79a7 */ /* 0x0203ec00081004ff */
.L_x_121:
[----:B------:R-:W-:Y:S05]  /*7920*/  BSYNC B1 ;  /* 0x0000000000017941 */ /* 0x000fea0003800000 */
.L_x_120:
[----:B------:R-:W-:Y:S04]  /*7930*/  SHF.R.U32.HI R0, RZ, 0x15, R39 ;  /* 0x00000015ff007819 */ /* 0x000fe80000011627 */
[----:B------:R-:W-:Y:S01]  /*7940*/  LOP3.LUT P1, RZ, R0, 0x3, R87, 0x48, !PT ;  /* 0x0000000300ff7812 */ /* 0x000fe20007824857 */
[----:B------:R-:W-:Y:S01]  /*7950*/  @!UPT UIADD3 URZ, UPT, UPT, URZ, URZ, URZ ;  /* 0x000000fffffff290 */ /* 0x000fe2000fffe0ff */
[----:B--2---:R-:W-:Y:S11]  /*7960*/  @P0 BRA `(.L_x_125) ;  /* 0x0000000000080947 */ /* 0x004ff60003800000 */
[----:B------:R-:W2:Y:S02]  /*7970*/  SYNCS.PHASECHK.TRANS64.TRYWAIT P0, [R103+URZ+0x1e0], R4 ;  /* 0x0001e004670075a7 */ /* 0x000ea400080011ff */
[----:B--2---:R-:W-:Y:S05]  /*7980*/  @!P0 BRA `(.L_x_126) ;  /* 0x0000002800e48947 */ /* 0x004fea0003800000 */
.L_x_125:
[----:B------:R-:W-:Y:S04]  /*7990*/  BSSY.RECONVERGENT B6, `(.L_x_127) ;  /* 0x0000012000067945 */ /* 0x000fe80003800200 */
[----:B------:R-:W-:Y:S05]  /*79a0*/  @!P1 BRA `(.L_x_128) ;  /* 0x0000000000409947 */ /* 0x000fea0003800000 */
[----:B------:R-:W5:Y:S01]  /*79b0*/  LDCU.64 UR8, c[0x4][0x70] ;  /* 0x01000e00ff0877ac */ /* 0x000f620008000a00 */
[----:B------:R-:W-:Y:S01]  /*79c0*/  MOV R3, 0x0 ;  /* 0x0000000000037802 */ /* 0x000fe20000000f00 */
[----:B------:R-:W-:Y:S02]  /*79d0*/  HFMA2 R12, -RZ, RZ, 0, 5.9604644775390625e-08 ;  /* 0x00000001ff0c7431 */ /* 0x000fe400000001ff */
[----:B------:R-:W-:Y:S02]  /*79e0*/  IMAD.MOV.U32 R8, RZ, RZ, 0x192 ;  /* 0x00000192ff087424 */ /* 0x000fe400078e00ff */
[----:B------:R-:W-:Y:S01]  /*79f0*/  IMAD.MOV.U32 R13, RZ, RZ, RZ ;  /* 0x000000ffff0d7224 */ /* 0x000fe200078e00ff */
[----:B------:R-:W3:Y:S01]  /*7a00*/  LDCU.64 UR6, c[0x4][0x78] ;  /* 0x01000f00ff0677ac */ /* 0x000ee20008000a00 */
[----:B-1----:R-:W1:Y:S01]  /*7a10*/  LDC.64 R2, c[0x4][R3] ;  /* 0x0100000003027b82 */ /* 0x002e620000000a00 */
[----:B------:R-:W4:Y:S01]  /*7a20*/  LDCU.64 UR4, c[0x4][0x10] ;  /* 0x01000200ff0477ac */ /* 0x000f220008000a00 */
[----:B-----5:R-:W-:Y:S01]  /*7a30*/  MOV R5, UR9 ;  /* 0x0000000900057c02 */ /* 0x020fe20008000f00 */
[----:B--2---:R-:W-:Y:S01]  /*7a40*/  IMAD.U32 R4, RZ, RZ, UR8 ;  /* 0x00000008ff047e24 */ /* 0x004fe2000f8e00ff */
[----:B---3--:R-:W-:Y:S01]  /*7a50*/  MOV R7, UR7 ;  /* 0x0000000700077c02 */ /* 0x008fe20008000f00 */
[----:B------:R-:W-:Y:S01]  /*7a60*/  IMAD.U32 R6, RZ, RZ, UR6 ;  /* 0x00000006ff067e24 */ /* 0x000fe2000f8e00ff */
[----:B----4-:R-:W-:Y:S01]  /*7a70*/  MOV R11, UR5 ;  /* 0x00000005000b7c02 */ /* 0x010fe20008000f00 */
[----:B------:R-:W-:Y:S02]  /*7a80*/  IMAD.U32 R10, RZ, RZ, UR4 ;  /* 0x00000004ff0a7e24 */ /* 0x000fe4000f8e00ff */
[----:B------:R-:W-:Y:S07]  /*7a90*/  LEPC R20, `(.L_x_128) ;  /* 0x000000001014794e */ /* 0x000fee0000000000 */
[----:B-1----:R-:W-:Y:S05]  /*7aa0*/  CALL.ABS.NOINC R2 ;  /* 0x0000000002007343 */ /* 0x002fea0003c00000 */
.L_x_128:
[----:B------:R-:W-:Y:S05]  /*7ab0*/  BSYNC.RECONVERGENT B6 ;  /* 0x0000000000067941 */ /* 0x000fea0003800200 */
.L_x_127:
[-C--:B---3--:R-:W-:Y:S01]  /*7ac0*/  F2FP.F16.E4M3.UNPACK_B R42, R76.reuse ;  /* 0x0000004cff2a723e */ /* 0x088fe200020006ff */
[----:B------:R-:W-:Y:S05]  /*7ad0*/  WARPSYNC.ALL ;  /* 0x0000000000007948 */ /* 0x000fea0003800000 */
[----:B------:R-:W-:Y:S01]  /*7ae0*/  R2UR UR4, R39 ;  /* 0x00000000270472ca */ /* 0x000fe200000e0000 */
[--C-:B------:R-:W-:Y:S01]  /*7af0*/  HADD2.F32 R40, -RZ, R42.reuse.H0_H0 ;  /* 0x2000002aff287230 */ /* 0x100fe20000004100 */
[----:B------:R-:W-:Y:S01]  /*7b00*/  F2FP.F16.E4M3.UNPACK_B R44, R76.H1 ;  /* 0x0000004cff2c723e */ /* 0x000fe200030006ff */
[----:B------:R-:W-:Y:S01]  /*7b10*/  HADD2.F32 R43, -RZ, R42.H1_H1 ;  /* 0x3000002aff2b7230 */ /* 0x000fe20000004100 */
[-C--:B------:R-:W-:Y:S01]  /*7b20*/  F2FP.F16.E4M3.UNPACK_B R46, R77.reuse ;  /* 0x0000004dff2e723e */ /* 0x080fe200020006ff */
[----:B------:R-:W-:Y:S01]  /*7b30*/  BSSY.RECONVERGENT B0, `(.L_x_129) ;  /* 0x00000a3000007945 */ /* 0x000fe20003800200 */
[----:B------:R-:W-:Y:S01]  /*7b40*/  F2FP.F16.E4M3.UNPACK_B R48, R77.H1 ;  /* 0x0000004dff30723e */ /* 0x000fe200030006ff */
[--C-:B------:R-:W-:Y:S01]  /*7b50*/  HADD2.F32 R42, -RZ, R44.reuse.H0_H0 ;  /* 0x2000002cff2a7230 */ /* 0x100fe20000004100 */
[-C--:B------:R-:W-:Y:S01]  /*7b60*/  F2FP.F16.E4M3.UNPACK_B R50, R78.reuse ;  /* 0x0000004eff32723e */ /* 0x080fe200020006ff */
[----:B------:R-:W-:Y:S01]  /*7b70*/  HADD2.F32 R44, -RZ, R44.H1_H1 ;  /* 0x3000002cff2c7230 */ /* 0x000fe20000004100 */
[----:B------:R-:W-:Y:S01]  /*7b80*/  F2FP.F16.E4M3.UNPACK_B R52, R78.H1 ;  /* 0x0000004eff34723e */ /* 0x000fe200030006ff */
[--C-:B------:R-:W-:Y:S01]  /*7b90*/  HADD2.F32 R45, -RZ, R46.reuse.H0_H0 ;  /* 0x2000002eff2d7230 */ /* 0x100fe20000004100 */
[-C--:B------:R-:W-:Y:S01]  /*7ba0*/  F2FP.F16.E4M3.UNPACK_B R54, R79.reuse ;  /* 0x0000004fff36723e */ /* 0x080fe200020006ff */
[----:B-12---:R-:W1:Y:S01]  /*7bb0*/  LDTM.x32 R4, tmem[UR4] ;  /* 0x00000004000479ee */ /* 0x006e6200082c0000 */
[----:B------:R-:W-:Y:S01]  /*7bc0*/  F2FP.F16.E4M3.UNPACK_B R56, R79.H1 ;  /* 0x0000004fff38723e */ /* 0x000fe200030006ff */
[----:B------:R-:W-:Y:S01]  /*7bd0*/  HADD2.F32 R46, -RZ, R46.H1_H1 ;  /* 0x3000002eff2e7230 */ /* 0x000fe20000004100 */
[----:B----4-:R-:W-:Y:S01]  /*7be0*/  F2FP.F16.E4M3.UNPACK_B R58, R80 ;  /* 0x00000050ff3a723e */ /* 0x010fe200020006ff */
[--C-:B------:R-:W-:Y:S01]  /*7bf0*/  HADD2.F32 R49, -RZ, R50.reuse.H0_H0 ;  /* 0x20000032ff317230 */ /* 0x100fe20000004100 */
[----:B------:R-:W-:Y:S01]  /*7c00*/  ISETP.NE.AND P6, PT, R104, RZ, PT ;  /* 0x000000ff6800720c */ /* 0x000fe20003fc5270 */
[----:B------:R-:W-:Y:S01]  /*7c10*/  HADD2.F32 R50, -RZ, R50.H1_H1 ;  /* 0x30000032ff327230 */ /* 0x000fe20000004100 */
[----:B------:R-:W-:Y:S01]  /*7c20*/  IADD3 R116, PT, PT, R95, UR44, RZ ;  /* 0x0000002c5f747c10 */ /* 0x000fe2000fffe0ff */
[--C-:B------:R-:W-:Y:S01]  /*7c30*/  HADD2.F32 R53, -RZ, R54.reuse.H0_H0 ;  /* 0x20000036ff357230 */ /* 0x100fe20000004100 */
[----:B------:R-:W-:Y:S01]  /*7c40*/  LOP3.LUT P5, RZ, R73, 0x80, RZ, 0xc0, !PT ;  /* 0x0000008049ff7812 */ /* 0x000fe200078ac0ff */
[----:B------:R-:W-:Y:S01]  /*7c50*/  HADD2.F32 R54, -RZ, R54.H1_H1 ;  /* 0x30000036ff367230 */ /* 0x000fe20000004100 */
[----:B------:R-:W-:Y:S01]  /*7c60*/  F2FP.F16.E4M3.UNPACK_B R62, R81 ;  /* 0x00000051ff3e723e */ /* 0x000fe200020006ff */
[--C-:B------:R-:W-:Y:S01]  /*7c70*/  HADD2.F32 R57, -RZ, R58.reuse.H0_H0 ;  /* 0x2000003aff397230 */ /* 0x100fe20000004100 */
[----:B------:R-:W-:Y:S01]  /*7c80*/  F2FP.F16.E4M3.UNPACK_B R66, R82 ;  /* 0x00000052ff42723e */ /* 0x000fe200020006ff */
[----:B------:R-:W-:Y:S01]  /*7c90*/  HADD2.F32 R58, -RZ, R58.H1_H1 ;  /* 0x3000003aff3a7230 */ /* 0x000fe20000004100 */
[----:B------:R-:W-:Y:S01]  /*7ca0*/  F2FP.F16.E4M3.UNPACK_B R70, R83 ;  /* 0x00000053ff46723e */ /* 0x000fe200020006ff */
[--C-:B------:R-:W-:Y:S01]  /*7cb0*/  HADD2.F32 R61, -RZ, R62.reuse.H0_H0 ;  /* 0x2000003eff3d7230 */ /* 0x100fe20000004100 */
[----:B------:R-:W-:Y:S01]  /*7cc0*/  F2FP.F16.E4M3.UNPACK_B R60, R80.H1 ;  /* 0x00000050ff3c723e */ /* 0x000fe200030006ff */
[----:B------:R-:W-:Y:S01]  /*7cd0*/  HADD2.F32 R62, -RZ, R62.H1_H1 ;  /* 0x3000003eff3e7230 */ /* 0x000fe20000004100 */
[----:B------:R-:W-:Y:S01]  /*7ce0*/  F2FP.F16.E4M3.UNPACK_B R64, R81.H1 ;  /* 0x00000051ff40723e */ /* 0x000fe200030006ff */
[--C-:B------:R-:W-:Y:S01]  /*7cf0*/  HADD2.F32 R65, -RZ, R66.reuse.H0_H0 ;  /* 0x20000042ff417230 */ /* 0x100fe20000004100 */
[----:B------:R-:W-:Y:S01]  /*7d00*/  F2FP.F16.E4M3.UNPACK_B R68, R82.H1 ;  /* 0x00000052ff44723e */ /* 0x000fe200030006ff */
[----:B------:R-:W-:Y:S01]  /*7d10*/  HADD2.F32 R66, -RZ, R66.H1_H1 ;  /* 0x30000042ff427230 */ /* 0x000fe20000004100 */
[----:B------:R-:W-:Y:S01]  /*7d20*/  F2FP.F16.E4M3.UNPACK_B R72, R83.H1 ;  /* 0x00000053ff48723e */ /* 0x000fe200030006ff */
[C---:B-1----:R-:W-:Y:S01]  /*7d30*/  FMUL R0, R38.reuse, R4 ;  /* 0x0000000426007220 */ /* 0x042fe20000400000 */
[C---:B------:R-:W-:Y:S01]  /*7d40*/  FMUL R2, R38.reuse, R5 ;  /* 0x0000000526027220 */ /* 0x040fe20000400000 */
[C---:B------:R-:W-:Y:S01]  /*7d50*/  FMUL R4, R38.reuse, R8 ;  /* 0x0000000826047220 */ /* 0x040fe20000400000 */
[C---:B------:R-:W-:Y:S01]  /*7d60*/  FMUL R5, R38.reuse, R9 ;  /* 0x0000000926057220 */ /* 0x040fe20000400000 */
[C---:B------:R-:W-:Y:S01]  /*7d70*/  FFMA R0, R41.reuse, R40, R0 ;  /* 0x0000002829007223 */ /* 0x040fe20000000000 */
[----:B------:R-:W-:Y:S01]  /*7d80*/  FFMA R2, R41, R43, R2 ;  /* 0x0000002b29027223 */ /* 0x000fe20000000002 */
[C---:B------:R-:W-:Y:S01]  /*7d90*/  FMUL R8, R38.reuse, R12 ;  /* 0x0000000c26087220 */ /* 0x040fe20000400000 */
        /* <DEDUP_REMOVED lines=9> */
[--C-:B------:R-:W-:Y:S02]  /*7e30*/  HADD2.F32 R69, -RZ, R70.reuse.H0_H0 ;  /* 0x20000046ff457230 */ /* 0x100fe40000004100 */
[C---:B------:R-:W-:Y:S01]  /*7e40*/  FMUL R28, R38.reuse, R32 ;  /* 0x00000020261c7220 */ /* 0x040fe20000400000 */
[----:B------:R-:W-:Y:S02]  /*7e50*/  HADD2.F32 R70, -RZ, R70.H1_H1 ;  /* 0x30000046ff467230 */ /* 0x000fe40000004100 */
[C---:B------:R-:W-:Y:S01]  /*7e60*/  FMUL R29, R38.reuse, R33 ;  /* 0x00000021261d7220 */ /* 0x040fe20000400000 */
[C---:B------:R-:W-:Y:S01]  /*7e70*/  FMUL R3, R38.reuse, R6 ;  /* 0x0000000626037220 */ /* 0x040fe20000400000 */
[C---:B------:R-:W-:Y:S01]  /*7e80*/  FMUL R7, R38.reuse, R7 ;  /* 0x0000000726077220 */ /* 0x040fe20000400000 */
[--C-:B------:R-:W-:Y:S02]  /*7e90*/  HADD2.F32 R47, -RZ, R48.reuse.H0_H0 ;  /* 0x20000030ff2f7230 */ /* 0x100fe40000004100 */
[C---:B------:R-:W-:Y:S01]  /*7ea0*/  FMUL R6, R38.reuse, R10 ;  /* 0x0000000a26067220 */ /* 0x040fe20000400000 */
[----:B------:R-:W-:Y:S01]  /*7eb0*/  ISETP.NE.AND P0, PT, R97, RZ, PT ;  /* 0x000000ff6100720c */ /* 0x000fe20003f05270 */
[C---:B------:R-:W-:Y:S01]  /*7ec0*/  FFMA R3, R41.reuse, R42, R3 ;  /* 0x0000002a29037223 */ /* 0x040fe20000000003 */
[----:B------:R-:W-:Y:S02]  /*7ed0*/  HADD2.F32 R48, -RZ, R48.H1_H1 ;  /* 0x30000030ff307230 */ /* 0x000fe40000004100 */
[C---:B------:R-:W-:Y:S01]  /*7ee0*/  FFMA R7, R41.reuse, R44, R7 ;  /* 0x0000002c29077223 */ /* 0x040fe20000000007 */
[C---:B------:R-:W-:Y:S01]  /*7ef0*/  FMUL R11, R38.reuse, R11 ;  /* 0x0000000b260b7220 */ /* 0x040fe20000400000 */
[C---:B------:R-:W-:Y:S01]  /*7f00*/  FFMA R4, R41.reuse, R45, R4 ;  /* 0x0000002d29047223 */ /* 0x040fe20000000004 */
[----:B------:R-:W-:Y:S01]  /*7f10*/  FFMA R5, R41, R46, R5 ;  /* 0x0000002e29057223 */ /* 0x000fe20000000005 */
[--C-:B------:R-:W-:Y:S01]  /*7f20*/  HADD2.F32 R51, -RZ, R52.reuse.H0_H0 ;  /* 0x20000034ff337230 */ /* 0x100fe20000004100 */
[----:B------:R-:W-:Y:S01]  /*7f30*/  F2FP.SATFINITE.E4M3.F32.PACK_AB_MERGE_C R105, R7, R3, RZ ;  /* 0x000000030769723e */ /* 0x000fe200048070ff */
[C---:B------:R-:W-:Y:S01]  /*7f40*/  FFMA R6, R41.reuse, R47, R6 ;  /* 0x0000002f29067223 */ /* 0x040fe20000000006 */
[----:B------:R-:W-:Y:S02]  /*7f50*/  HADD2.F32 R52, -RZ, R52.H1_H1 ;  /* 0x30000034ff347230 */ /* 0x000fe40000004100 */
[----:B------:R-:W-:Y:S01]  /*7f60*/  FMUL R10, R38, R14 ;  /* 0x0000000e260a7220 */ /* 0x000fe20000400000 */
[----:B------:R-:W-:Y:S01]  /*7f70*/  F2FP.SATFINITE.E4M3.F32.PACK_AB_MERGE_C R104, R2, R0, R105 ;  /* 0x000000000268723e */ /* 0x000fe20004807069 */
[C---:B------:R-:W-:Y:S01]  /*7f80*/  FFMA R11, R41.reuse, R48, R11 ;  /* 0x00000030290b7223 */ /* 0x040fe2000000000b */
[C---:B------:R-:W-:Y:S01]  /*7f90*/  FMUL R15, R38.reuse, R15 ;  /* 0x0000000f260f7220 */ /* 0x040fe20000400000 */
[C---:B------:R-:W-:Y:S01]  /*7fa0*/  FFMA R8, R41.reuse, R49, R8 ;  /* 0x0000003129087223 */ /* 0x040fe20000000008 */
[----:B------:R-:W-:Y:S01]  /*7fb0*/  FFMA R9, R41, R50, R9 ;  /* 0x0000003229097223 */ /* 0x000fe20000000009 */
[--C-:B------:R-:W-:Y:S01]  /*7fc0*/  HADD2.F32 R55, -RZ, R56.reuse.H0_H0 ;  /* 0x20000038ff377230 */ /* 0x100fe20000004100 */
[----:B------:R-:W-:Y:S01]  /*7fd0*/  F2FP.SATFINITE.E4M3.F32.PACK_AB_MERGE_C R106, R11, R6, RZ ;  /* 0x000000060b6a723e */ /* 0x000fe200048070ff */
[----:B------:R-:W-:Y:S01]  /*7fe0*/  FFMA R10, R41, R51, R10 ;  /* 0x00000033290a7223 */ /* 0x000fe2000000000a */
[----:B------:R-:W-:Y:S02]  /*7ff0*/  HADD2.F32 R56, -RZ, R56.H1_H1 ;  /* 0x30000038ff387230 */ /* 0x000fe40000004100 */
[C---:B------:R-:W-:Y:S01]  /*8000*/  FMUL R14, R38.reuse, R18 ;  /* 0x00000012260e7220 */ /* 0x040fe20000400000 */
        /* <DEDUP_REMOVED lines=19> */
[C---:B------:R-:W-:Y:S01]  /*8140*/  FMUL R22, R38.reuse, R26 ;  /* 0x0000001a26167220 */ /* 0x040fe20000400000 */
[C---:B------:R-:W-:Y:S01]  /*8150*/  FFMA R23, R41.reuse, R60, R23 ;  /* 0x0000003c29177223 */ /* 0x040fe20000000017 */
[C---:B------:R-:W-:Y:S01]  /*8160*/  FMUL R27, R38.reuse, R27 ;  /* 0x0000001b261b7220 */ /* 0x040fe20000400000 */
[C---:B------:R-:W-:Y:S01]  /*8170*/  FFMA R20, R41.reuse, R61, R20 ;  /* 0x0000003d29147223 */ /* 0x040fe20000000014 */
[C---:B------:R-:W-:Y:S01]  /*8180*/  FFMA R21, R41.reuse, R62, R21 ;  /* 0x0000003e29157223 */ /* 0x040fe20000000015 */
[--C-:B------:R-:W-:Y:S02]  /*8190*/  HADD2.F32 R67, -RZ, R68.reuse.H0_H0 ;  /* 0x20000044ff437230 */ /* 0x100fe40000004100 */
        /* <DEDUP_REMOVED lines=12> */
[----:B------:R-:W-:Y:S01]  /*8260*/  FMUL R35, R38, R35 ;  /* 0x0000002326237220 */ /* 0x000fe20000400000 */
[C---:B------:R-:W-:Y:S01]  /*8270*/  FFMA R28, R41.reuse, R69, R28 ;  /* 0x00000045291c7223 */ /* 0x040fe2000000001c */
[C---:B------:R-:W-:Y:S01]  /*8280*/  FFMA R29, R41.reuse, R70, R29 ;  /* 0x00000046291d7223 */ /* 0x040fe2000000001d */
[----:B------:R-:W-:Y:S01]  /*8290*/  FFMA R30, R41, R71, R30 ;  /* 0x00000047291e7223 */ /* 0x000fe2000000001e */
[----:B------:R-:W-:Y:S01]  /*82a0*/  F2FP.SATFINITE.E4M3.F32.PACK_AB_MERGE_C R107, R13, R12, R108 ;  /* 0x0000000c0d6b723e */ /* 0x000fe2000480706c */
[----:B------:R-:W-:Y:S01]  /*82b0*/  FFMA R35, R41, R72, R35 ;  /* 0x0000004829237223 */ /* 0x000fe20000000023 */
[----:B------:R-:W-:Y:S02]  /*82c0*/  MOV R108, 0x10 ;  /* 0x00000010006c7802 */ /* 0x000fe40000000f00 */
[----:B------:R-:W-:Y:S01]  /*82d0*/  F2FP.SATFINITE.E4M3.F32.PACK_AB_MERGE_C R112, R23, R18, RZ ;  /* 0x000000121770723e */ /* 0x000fe200048070ff */
[----:B------:R1:W-:Y:S01]  /*82e0*/  STS.128 [R95+UR44+0x2300], R104 ;  /* 0x002300685f007988 */ /* 0x0003e20008000c2c */
[----:B------:R-:W-:Y:S02]  /*82f0*/  F2FP.SATFINITE.E4M3.F32.PACK_AB_MERGE_C R113, R27, R22, RZ ;  /* 0x000000161b71723e */ /* 0x000fe400048070ff */
[----:B------:R-:W-:Y:S02]  /*8300*/  F2FP.SATFINITE.E4M3.F32.PACK_AB_MERGE_C R114, R31, R26, RZ ;  /* 0x0000001a1f72723e */ /* 0x000fe400048070ff */
[----:B------:R-:W-:Y:S02]  /*8310*/  F2FP.SATFINITE.E4M3.F32.PACK_AB_MERGE_C R117, R35, R30, RZ ;  /* 0x0000001e2375723e */ /* 0x000fe400048070ff */
[----:B------:R-:W-:Y:S02]  /*8320*/  SEL R111, R108, 0xfffffff0, !P5 ;  /* 0xfffffff06c6f7807 */ /* 0x000fe40006800000 */
[----:B------:R-:W-:Y:S02]  /*8330*/  F2FP.SATFINITE.E4M3.F32.PACK_AB_MERGE_C R112, R17, R16, R112 ;  /* 0x000000101170723e */ /* 0x000fe40004807070 */
[----:B------:R-:W-:Y:S02]  /*8340*/  F2FP.SATFINITE.E4M3.F32.PACK_AB_MERGE_C R113, R21, R20, R113 ;  /* 0x000000141571723e */ /* 0x000fe40004807071 */
[----:B------:R-:W-:Y:S02]  /*8350*/  F2FP.SATFINITE.E4M3.F32.PACK_AB_MERGE_C R114, R25, R24, R114 ;  /* 0x000000181972723e */ /* 0x000fe40004807072 */
[----:B------:R-:W-:Y:S02]  /*8360*/  F2FP.SATFINITE.E4M3.F32.PACK_AB_MERGE_C R115, R29, R28, R117 ;  /* 0x0000001c1d73723e */ /* 0x000fe40004807075 */
[----:B------:R-:W-:Y:S02]  /*8370*/  IADD3 R108, PT, PT, R116, R111, RZ ;  /* 0x0000006f746c7210 */ /* 0x000fe40007ffe0ff */
[----:B------:R-:W-:Y:S02]  /*8380*/  LEA R116, R92, UR44, 0x3 ;  /* 0x0000002c5c747c11 */ /* 0x000fe4000f8e18ff */
[----:B------:R-:W-:Y:S01]  /*8390*/  @P6 SHF.L.U32 R117, R91, 0x1f, RZ ;  /* 0x0000001f5b756819 */ /* 0x000fe200000006ff */
[----:B------:R1:W-:Y:S01]  /*83a0*/  STS.128 [R108+0x2300], R112 ;  /* 0x002300706c007388 */ /* 0x0003e20000000c00 */
[----:B------:R-:W-:Y:S01]  /*83b0*/  @!PT LDS RZ, [RZ] ;  /* 0x00000000fffff984 */ /* 0x000fe20000000800 */
[----:B------:R-:W-:Y:S01]  /*83c0*/  @!PT LDS RZ, [RZ] ;  /* 0x00000000fffff984 */ /* 0x000fe20000000800 */
[----:B------:R-:W-:Y:S01]  /*83d0*/  @!PT LDS RZ, [RZ] ;  /* 0x00000000fffff984 */ /* 0x000fe20000000800 */
[----:B------:R-:W-:Y:S01]  /*83e0*/  @!PT LDS RZ, [RZ] ;  /* 0x00000000fffff984 */ /* 0x000fe20000000800 */
[----:B------:R2:W-:Y:S07]  /*83f0*/  MEMBAR.ALL.CTA ;  /* 0x0000000000007992 */ /* 0x0005ee0000008000 */
[----:B--2---:R-:W2:Y:S02]  /*8400*/  FENCE.VIEW.ASYNC.S ;  /* 0x00000000000073c6 */ /* 0x004ea40000000000 */
[----:B--2---:R-:W-:Y:S06]  /*8410*/  BAR.SYNC.DEFER_BLOCKING 0x1, 0x80 ;  /* 0x0042000000007b1d */ /* 0x004fec0000010000 */
[----:B------:R-:W-:Y:S05]  /*8420*/  @P0 BRA `(.L_x_130) ;  /* 0x00000000004c0947 */ /* 0x000fea0003800000 */
[----:B------:R-:W2:Y:S01]  /*8430*/  LDCU.64 UR14, c[0x0][0x348] ;  /* 0x00006900ff0e77ac */ /* 0x000ea20008000a00 */
[----:B------:R-:W-:Y:S02]  /*8440*/  R2UR UR10, R102 ;  /* 0x00000000660a72ca */ /* 0x000fe400000e0000 */
[----:B------:R-:W-:Y:S01]  /*8450*/  R2UR UR11, R101 ;  /* 0x00000000650b72ca */ /* 0x000fe200000e0000 */
[----:B------:R-:W-:Y:S01]  /*8460*/  UIADD3 UR4, UPT, UPT, UR44, 0x2300, URZ ;  /* 0x000023002c047890 */ /* 0x000fe2000fffe0ff */
[----:B------:R-:W-:Y:S01]  /*8470*/  R2UR UR12, R99 ;  /* 0x00000000630c72ca */ /* 0x000fe200000e0000 */
[----:B------:R-:W-:Y:S01]  /*8480*/  UMOV UR9, UR45 ;  /* 0x0000002d00097c82 */ /* 0x000fe20008000000 */
[----:B------:R-:W-:Y:S01]  /*8490*/  R2UR UR13, R100 ;  /* 0x00000000640d72ca */ /* 0x000fe200000e0000 */
[----:B------:R-:W-:Y:S02]  /*84a0*/  UIADD3 UR6, UPT, UPT, UR44, 0x2b00, URZ ;  /* 0x00002b002c067890 */ /* 0x000fe4000fffe0ff */
[----:B------:R-:W-:Y:S01]  /*84b0*/  IMAD.U32 R96, RZ, RZ, UR4 ;  /* 0x00000004ff607e24 */ /* 0x000fe2000f8e00ff */
[----:B------:R-:W-:Y:S04]  /*84c0*/  UIADD3 UR7, UPT, UPT, UR45, 0x40, URZ ;  /* 0x000000402d077890 */ /* 0x000fe8000fffe0ff */
[----:B------:R-:W-:Y:S01]  /*84d0*/  R2UR UR8, R96 ;  /* 0x00000000600872ca */ /* 0x000fe200000e0000 */
[----:B--2---:R-:W-:Y:S04]  /*84e0*/  UIADD3 UR4, UP0, UPT, UR14, 0x780, URZ ;  /* 0x000007800e047890 */ /* 0x004fe8000ff1e0ff */
[----:B------:R-:W-:Y:S09]  /*84f0*/  UIADD3.X UR5, UPT, UPT, URZ, UR15, URZ, UP0, !UPT ;  /* 0x0000000fff057290 */ /* 0x000ff200087fe4ff */
[----:B------:R2:W-:Y:S02]  /*8500*/  UTMASTG.5D.IM2COL [UR8], [UR4] ;  /* 0x00000008040073b5 */ /* 0x0005e40008060000 */
[----:B--2---:R-:W-:Y:S01]  /*8510*/  UMOV UR8, UR6 ;  /* 0x0000000600087c82 */ /* 0x004fe20008000000 */
[----:B------:R-:W-:Y:S02]  /*8520*/  UMOV UR9, UR7 ;  /* 0x0000000700097c82 */ /* 0x000fe40008000000 */
[----:B------:R2:W-:Y:S01]  /*8530*/  UTMASTG.5D.IM2COL [UR8], [UR4] ;  /* 0x00000008040073b5 */ /* 0x0005e20008060000 */
[----:B------:R0:W-:Y:S01]  /*8540*/  UTMACMDFLUSH ;  /* 0x00000000000079b7 */ /* 0x0001e20000000000 */
[----:B--2---:R-:W-:Y:S04]  /*8550*/  DEPBAR.LE SB0, 0x1 ;  /* 0x000080400000791a */ /* 0x004fe80000000000 */
.L_x_130:
[----:B------:R-:W-:Y:S05]  /*8560*/  BSYNC.RECONVERGENT B0 ;  /* 0x0000000000007941 */ /* 0x000fea0003800200 */
.L_x_129:
[----:B------:R-:W-:Y:S06]  /*8570*/  BAR.SYNC.DEFER_BLOCKING 0x1, 0x80 ;  /* 0x0042000000007b1d */ /* 0x000fec0000010000 */
[----:B------:R-:W2:Y:S01]  /*8580*/  @P6 SYNCS.PHASECHK.TRANS64.TRYWAIT P0, [R116+URZ+0x1a0], R117 ;  /* 0x0001a075740065a7 */ /* 0x000ea200080011ff */
[----:B------:R-:W-:Y:S01]  /*8590*/  BSSY B1, `(.L_x_131) ;  /* 0x0000020000017945 */ /* 0x000fe20003800000 */
[----:B--2---:R-:W-:Y:S03]  /*85a0*/  @P6 SEL R109, RZ, 0x1, !P0 ;  /* 0x00000001ff6d6807 */ /* 0x004fe60004000000 */
[----:B------:R-:W-:Y:S05]  /*85b0*/  @!P6 BRA `(.L_x_132) ;  /* 0x000000000074e947 */ /* 0x000fea0003800000 */
[----:B------:R-:W-:Y:S01]  /*85c0*/  ISETP.NE.AND P1, PT, R110, RZ, PT ;  /* 0x000000ff6e00720c */ /* 0x000fe20003f25270 */
[----:B------:R-:W2:Y:S01]  /*85d0*/  S2R R0, SR_CgaCtaId ;  /* 0x0000000000007919 */ /* 0x000ea20000008800 */
[----:B------:R-:W-:Y:S01]  /*85e0*/  ISETP.NE.AND P0, PT, R109, RZ, PT ;  /* 0x000000ff6d00720c */ /* 0x000fe20003f05270 */
[----:B------:R-:W-:Y:S10]  /*85f0*/  BSSY B0, `(.L_x_133) ;  /* 0x0000008000007945 */ /* 0x000ff40003800000 */
[----:B------:R-:W-:Y:S05]  /*8600*/  @P1 IMAD R2, R92, 0x1000, R95 ;  /* 0x000010005c021824 */ /* 0x000fea00078e025f */
[----:B------:R-:W-:Y:S05]  /*8610*/  @P1 IADD3 R4, PT, PT, R2, UR44, RZ ;  /* 0x0000002c02041c10 */ /* 0x000fea000fffe0ff */
[----:B------:R-:W-:Y:S01]  /*8620*/  @P1 IMAD.IADD R4, R4, 0x1, R111 ;  /* 0x0000000104041824 */ /* 0x000fe200078e026f */
[----:B------:R-:W-:Y:S06]  /*8630*/  @P0 BRA `(.L_x_134) ;  /* 0x00000000000c0947 */ /* 0x000fec0003800000 */
[----:B------:R-:W-:Y:S04]  /*8640*/  SHF.L.U32 R3, R91, 0x1f, RZ ;  /* 0x0000001f5b037819 */ /* 0x000fe800000006ff */
[----:B------:R-:W3:Y:S02]  /*8650*/  SYNCS.PHASECHK.TRANS64.TRYWAIT P0, [R116+URZ+0x1a0], R3 ;  /* 0x0001a003740075a7 */ /* 0x000ee400080011ff */
[----:B---3--:R-:W-:Y:S05]  /*8660*/  @!P0 BRA `(.L_x_135) ;  /* 0x0000001c00c08947 */ /* 0x008fea0003800000 */
.L_x_134:
[----:B------:R-:W-:Y:S05]  /*8670*/  BSYNC B0 ;  /* 0x0000000000007941 */ /* 0x000fea0003800000 */
.L_x_133:
[----:B------:R-:W-:Y:S01]  /*8680*/  ISETP.NE.AND P0, PT, R110, RZ, PT ;  /* 0x000000ff6e00720c */ /* 0x000fe20003f05270 */
[----:B---3--:R-:W-:Y:S02]  /*8690*/  VIADD R3, R116, 0x1b0 ;  /* 0x000001b074037836 */ /* 0x008fe40000000000 */
[----:B------:R-:W-:Y:S03]  /*86a0*/  VIADD R92, R92, 0x1 ;  /* 0x000000015c5c7836 */ /* 0x000fe60000000000 */
[----:B--2---:R-:W-:Y:S07]  /*86b0*/  PRMT R0, R0, 0x654, R3 ;  /* 0x0000065400007816 */ /* 0x004fee0000000003 */
[----:B------:R2:W3:Y:S04]  /*86c0*/  @P0 LDS.128 R76, [R2+UR44+0x300] ;  /* 0x0003002c024c0984 */ /* 0x0004e80008000c00 */
[----:B------:R2:W4:Y:S01]  /*86d0*/  @P0 LDS.128 R80, [R4+0x300] ;  /* 0x0003000004500984 */ /* 0x0005220000000c00 */
[C---:B------:R-:W-:Y:S01]  /*86e0*/  ISETP.NE.AND P0, PT, R92.reuse, 0x2, PT ;  /* 0x000000025c00780c */ /* 0x040fe20003f05270 */
[----:B------:R-:W-:Y:S01]  /*86f0*/  @!PT LDS RZ, [RZ] ;  /* 0x00000000fffff984 */ /* 0x000fe20000000800 */
[----:B------:R-:W-:Y:S01]  /*8700*/  @!PT LDS RZ, [RZ] ;  /* 0x00000000fffff984 */ /* 0x000fe20000000800 */
[----:B------:R-:W-:Y:S01]  /*8710*/  @!PT LDS RZ, [RZ] ;  /* 0x00000000fffff984 */ /* 0x000fe20000000800 */
[----:B------:R-:W-:Y:S01]  /*8720*/  @!PT LDS RZ, [RZ] ;  /* 0x00000000fffff984 */ /* 0x000fe20000000800 */
[----:B------:R5:W-:Y:S06]  /*8730*/  MEMBAR.ALL.CTA ;  /* 0x0000000000007992 */ /* 0x000bec0000008000 */
[----:B-----5:R-:W5:Y:S01]  /*8740*/  FENCE.VIEW.ASYNC.S ;  /* 0x00000000000073c6 */ /* 0x020f620000000000 */
[----:B------:R-:W-:Y:S01]  /*8750*/  SEL R92, R92, RZ, P0 ;  /* 0x000000ff5c5c7207 */ /* 0x000fe20000000000 */
[----:B-----5:R5:W-:Y:S02]  /*8760*/  SYNCS.ARRIVE.TRANS64.RED.A1T0 RZ, [R0+URZ], RZ ;  /* 0x000000ff00ff79a7 */ /* 0x020be400081004ff */
[----:B-----5:R-:W-:Y:S04]  /*8770*/  SEL R0, RZ, 0x1, P0 ;  /* 0x00000001ff007807 */ /* 0x020fe80000000000 */
[----:B--23--:R-:W-:Y:S02]  /*8780*/  LOP3.LUT R91, R91, R0, RZ, 0x3c, !PT ;  /* 0x000000005b5b7212 */ /* 0x00cfe400078e3cff */
.L_x_132:
[----:B------:R-:W-:Y:S05]  /*8790*/  BSYNC B1 ;  /* 0x0000000000017941 */ /* 0x000fea0003800000 */
.L_x_131:
[----:B------:R-:W-:Y:S05]  /*87a0*/  VIADD R0, R39, 0x20 ;  /* 0x0000002027007836 */ /* 0x000fea0000000000 */
[----:B------:R-:W-:Y:S04]  /*87b0*/  SHF.R.U32.HI R0, RZ, 0x15, R0 ;  /* 0x00000015ff007819 */ /* 0x000fe80000011600 */
[----:B------:R-:W-:Y:S11]  /*87c0*/  LOP3.LUT P0, RZ, R0, 0x3, R87, 0x48, !PT ;  /* 0x0000000300ff7812 */ /* 0x000ff60007804857 */
[----:B------:R-:W-:Y:S02]  /*87d0*/  @!UPT UIADD3 URZ, UPT, UPT, URZ, URZ, URZ ;  /* 0x000000fffffff290 */ /* 0x000fe4000fffe0ff */
[----:B------:R-:W-:Y:S05]  /*87e0*/  @!P0 BRA `(.L_x_136) ;  /* 0x0000000000408947 */ /* 0x000fea0003800000 */
[----:B------:R-:W2:Y:S01]  /*87f0*/  LDCU.64 UR8, c[0x4][0x70] ;  /* 0x01000e00ff0877ac */ /* 0x000ea20008000a00 */
[----:B------:R-:W-:Y:S01]  /*8800*/  MOV R3, 0x0 ;  /* 0x0000000000037802 */ /* 0x000fe20000000f00 */
[----:B------:R-:W-:Y:S02]  /*8810*/  HFMA2 R12, -RZ, RZ, 0, 5.9604644775390625e-08 ;  /* 0x00000001ff0c7431 */ /* 0x000fe400000001ff */
[----:B------:R-:W-:Y:S02]  /*8820*/  IMAD.MOV.U32 R8, RZ, RZ, 0x192 ;  /* 0x00000192ff087424 */ /* 0x000fe400078e00ff */
[----:B------:R-:W-:Y:S01]  /*8830*/  IMAD.MOV.U32 R13, RZ, RZ, RZ ;  /* 0x000000ffff0d7224 */ /* 0x000fe200078e00ff */
[----:B------:R-:W3:Y:S01]  /*8840*/  LDCU.64 UR6, c[0x4][0x78] ;  /* 0x01000f00ff0677ac */ /* 0x000ee20008000a00 */
[----:B------:R-:W1:Y:S01]  /*8850*/  LDC.64 R2, c[0x4][R3] ;  /* 0x0100000003027b82 */ /* 0x000e620000000a00 */
[----:B------:R-:W5:Y:S01]  /*8860*/  LDCU.64 UR4, c[0x4][0x10] ;  /* 0x01000200ff0477ac */ /* 0x000f620008000a00 */
[----:B--2---:R-:W-:Y:S01]  /*8870*/  MOV R5, UR9 ;  /* 0x0000000900057c02 */ /* 0x004fe20008000f00 */
[----:B------:R-:W-:Y:S01]  /*8880*/  IMAD.U32 R4, RZ, RZ, UR8 ;  /* 0x00000008ff047e24 */ /* 0x000fe2000f8e00ff */
[----:B---3--:R-:W-:Y:S01]  /*8890*/  MOV R7, UR7 ;  /* 0x0000000700077c02 */ /* 0x008fe20008000f00 */
[----:B------:R-:W-:Y:S01]  /*88a0*/  IMAD.U32 R6, RZ, RZ, UR6 ;  /* 0x00000006ff067e24 */ /* 0x000fe2000f8e00ff */
[----:B-----5:R-:W-:Y:S01]  /*88b0*/  MOV R11, UR5 ;  /* 0x00000005000b7c02 */ /* 0x020fe20008000f00 */
[----:B------:R-:W-:Y:S02]  /*88c0*/  IMAD.U32 R10, RZ, RZ, UR4 ;  /* 0x00000004ff0a7e24 */ /* 0x000fe4000f8e00ff */
[----:B------:R-:W-:Y:S07]  /*88d0*/  LEPC R20, `(.L_x_136) ;  /* 0x000000001014794e */ /* 0x000fee0000000000 */
[----:B-1--4-:R-:W-:Y:S05]  /*88e0*/  CALL.ABS.NOINC R2 ;  /* 0x0000000002007343 */ /* 0x012fea0003c00000 */
.L_x_136:
[----:B------:R-:W-:Y:S01]  /*88f0*/  ISETP.NE.AND P0, PT, R97, RZ, PT ;  /* 0x000000ff6100720c */ /* 0x000fe20003f05270 */
[----:B------:R-:W-:Y:S05]  /*8900*/  WARPSYNC.ALL ;  /* 0x0000000000007948 */ /* 0x000fea0003800000 */
[----:B------:R-:W-:Y:S01]  /*8910*/  R2UR UR4, R39 ;  /* 0x00000000270472ca */ /* 0x000fe200000e0000 */
[----:B------:R-:W-:Y:S01]  /*8920*/  BSSY.RECONVERGENT B0, `(.L_x_137) ;  /* 0x00000a2000007945 */ /* 0x000fe20003800200 */
[-C--:B------:R-:W-:Y:S02]  /*8930*/  F2FP.F16.E4M3.UNPACK_B R42, R76.reuse ;  /* 0x0000004cff2a723e */ /* 0x080fe400020006ff */
[----:B------:R-:W-:Y:S02]  /*8940*/  F2FP.F16.E4M3.UNPACK_B R76, R76.H1 ;  /* 0x0000004cff4c723e */ /* 0x000fe400030006ff */
[-C--:B------:R-:W-:Y:S01]  /*8950*/  F2FP.F16.E4M3.UNPACK_B R46, R77.reuse ;  /* 0x0000004dff2e723e */ /* 0x080fe200020006ff */
[--C-:B------:R-:W-:Y:S01]  /*8960*/  HADD2.F32 R40, -RZ, R42.reuse.H0_H0 ;  /* 0x2000002aff287230 */ /* 0x100fe20000004100 */
[----:B------:R-:W-:Y:S01]  /*8970*/  F2FP.F16.E4M3.UNPACK_B R77, R77.H1 ;  /* 0x0000004dff4d723e */ /* 0x000fe200030006ff */
[----:B------:R-:W-:Y:S01]  /*8980*/  HADD2.F32 R42, -RZ, R42.H1_H1 ;  /* 0x3000002aff2a7230 */ /* 0x000fe20000004100 */
[-C--:B------:R-:W-:Y:S01]  /*8990*/  F2FP.F16.E4M3.UNPACK_B R50, R78.reuse ;  /* 0x0000004eff32723e */ /* 0x080fe200020006ff */
[----:B------:R-:W-:Y:S01]  /*89a0*/  HADD2.F32 R43, -RZ, R76.H0_H0 ;  /* 0x2000004cff2b7230 */ /* 0x000fe20000004100 */
[----:B------:R-:W-:Y:S01]  /*89b0*/  F2FP.F16.E4M3.UNPACK_B R78, R78.H1 ;  /* 0x0000004eff4e723e */ /* 0x000fe200030006ff */
[----:B------:R-:W2:Y:S01]  /*89c0*/  LDTM.x32 R4, tmem[UR4+0x20] ;  /* 0x00002004000479ee */ /* 0x000ea200082c0000 */
[----:B------:R-:W-:Y:S01]  /*89d0*/  NOP ;  /* 0x0000000000007918 */ /* 0x000fe20000000000 */
[----:B------:R-:W-:Y:S01]  /*89e0*/  IADD3 R103, PT, PT, R103, 0x1f0, RZ ;  /* 0x000001f067677810 */ /* 0x000fe20007ffe0ff */
[--C-:B------:R-:W-:Y:S01]  /*89f0*/  HADD2.F32 R45, -RZ, R46.reuse.H0_H0 ;  /* 0x2000002eff2d7230 */ /* 0x100fe20000004100 */
[----:B------:R-:W-:Y:S01]  /*8a00*/  F2FP.F16.E4M3.UNPACK_B R54, R79 ;  /* 0x0000004fff36723e */ /* 0x000fe200020006ff */
[----:B------:R-:W-:Y:S01]  /*8a10*/  HADD2.F32 R46, -RZ, R46.H1_H1 ;  /* 0x3000002eff2e7230 */ /* 0x000fe20000004100 */
[----:B------:R-:W-:Y:S01]  /*8a20*/  LOP3.LUT R103, R103, 0xfefffff8, RZ, 0xc0, !PT ;  /* 0xfefffff867677812 */ /* 0x000fe200078ec0ff */
[--C-:B------:R-:W-:Y:S01]  /*8a30*/  HADD2.F32 R49, -RZ, R50.reuse.H0_H0 ;  /* 0x20000032ff317230 */ /* 0x100fe20000004100 */
[----:B----4-:R-:W-:Y:S01]  /*8a40*/  F2FP.F16.E4M3.UNPACK_B R58, R80 ;  /* 0x00000050ff3a723e */ /* 0x010fe200020006ff */
[----:B------:R-:W-:Y:S01]  /*8a50*/  HADD2.F32 R50, -RZ, R50.H1_H1 ;  /* 0x30000032ff327230 */ /* 0x000fe20000004100 */
[----:B--2---:R2:W-:Y:S01]  /*8a60*/  SYNCS.ARRIVE.TRANS64.RED.A1T0 RZ, [R103+URZ], RZ ;  /* 0x000000ff67ff79a7 */ /* 0x0045e200081004ff */
[--C-:B------:R-:W-:Y:S01]  /*8a70*/  HADD2.F32 R53, -RZ, R54.reuse.H0_H0 ;  /* 0x20000036ff357230 */ /* 0x100fe20000004100 */
[----:B------:R-:W-:Y:S01]  /*8a80*/  F2FP.F16.E4M3.UNPACK_B R62, R81 ;  /* 0x00000051ff3e723e */ /* 0x000fe200020006ff */
[----:B------:R-:W-:Y:S01]  /*8a90*/  HADD2.F32 R54, -RZ, R54.H1_H1 ;  /* 0x30000036ff367230 */ /* 0x000fe20000004100 */
[----:B------:R-:W-:Y:S01]  /*8aa0*/  F2FP.F16.E4M3.UNPACK_B R66, R82 ;  /* 0x00000052ff42723e */ /* 0x000fe200020006ff */
[--C-:B------:R-:W-:Y:S01]  /*8ab0*/  HADD2.F32 R57, -RZ, R58.reuse.H0_H0 ;  /* 0x2000003aff397230 */ /* 0x100fe20000004100 */
[----:B------:R-:W-:Y:S01]  /*8ac0*/  F2FP.F16.E4M3.UNPACK_B R70, R83 ;  /* 0x00000053ff46723e */ /* 0x000fe200020006ff */
[----:B------:R-:W-:Y:S01]  /*8ad0*/  HADD2.F32 R58, -RZ, R58.H1_H1 ;  /* 0x3000003aff3a7230 */ /* 0x000fe20000004100 */
[----:B------:R-:W-:Y:S01]  /*8ae0*/  F2FP.F16.E4M3.UNPACK_B R79, R79.H1 ;  /* 0x0000004fff4f723e */ /* 0x000fe200030006ff */
[--C-:B------:R-:W-:Y:S01]  /*8af0*/  HADD2.F32 R61, -RZ, R62.reuse.H0_H0 ;  /* 0x2000003eff3d7230 */ /* 0x100fe20000004100 */
[----:B------:R-:W-:Y:S01]  /*8b00*/  F2FP.F16.E4M3.UNPACK_B R80, R80.H1 ;  /* 0x00000050ff50723e */ /* 0x000fe200030006ff */
[----:B------:R-:W-:Y:S01]  /*8b10*/  HADD2.F32 R63, -RZ, R62.H1_H1 ;  /* 0x3000003eff3f7230 */ /* 0x000fe20000004100 */
[----:B------:R-:W-:Y:S01]  /*8b20*/  F2FP.F16.E4M3.UNPACK_B R81, R81.H1 ;  /* 0x00000051ff51723e */ /* 0x000fe200030006ff */
[--C-:B------:R-:W-:Y:S02]  /*8b30*/  HADD2.F32 R65, -RZ, R66.reuse.H0_H0 ;  /* 0x20000042ff417230 */ /* 0x100fe40000004100 */
[C---:B------:R-:W-:Y:S01]  /*8b40*/  FMUL R4, R38.reuse, R4 ;  /* 0x0000000426047220 */ /* 0x040fe20000400000 */
[C---:B------:R-:W-:Y:S01]  /*8b50*/  FMUL R5, R38.reuse, R5 ;  /* 0x0000000526057220 */ /* 0x040fe20000400000 */
[C---:B------:R-:W-:Y:S01]  /*8b60*/  FMUL R8, R38.reuse, R8 ;  /* 0x0000000826087220 */ /* 0x040fe20000400000 */
[C---:B------:R-:W-:Y:S01]  /*8b70*/  FMUL R9, R38.reuse, R9 ;  /* 0x0000000926097220 */ /* 0x040fe20000400000 */
[C---:B------:R-:W-:Y:S01]  /*8b80*/  FFMA R4, R41.reuse, R40, R4 ;  /* 0x0000002829047223 */ /* 0x040fe20000000004 */
[C---:B------:R-:W-:Y:S01]  /*8b90*/  FFMA R5, R41.reuse, R42, R5 ;  /* 0x0000002a29057223 */ /* 0x040fe20000000005 */
        /* <DEDUP_REMOVED lines=8> */
[----:B------:R-:W-:Y:S02]  /*8c20*/  HADD2.F32 R66, -RZ, R66.H1_H1 ;  /* 0x30000042ff427230 */ /* 0x000fe40000004100 */
[C---:B------:R-:W-:Y:S01]  /*8c30*/  FMUL R24, R38.reuse, R28 ;  /* 0x0000001c26187220 */ /* 0x040fe20000400000 */
[C---:B------:R-:W-:Y:S01]  /*8c40*/  FMUL R25, R38.reuse, R29 ;  /* 0x0000001d26197220 */ /* 0x040fe20000400000 */
[--C-:B------:R-:W-:Y:S02]  /*8c50*/  HADD2.F32 R69, -RZ, R70.reuse.H0_H0 ;  /* 0x20000046ff457230 */ /* 0x100fe40000004100 */
[C---:B------:R-:W-:Y:S01]  /*8c60*/  FMUL R28, R38.reuse, R32 ;  /* 0x00000020261c7220 */ /* 0x040fe20000400000 */
[----:B------:R-:W-:Y:S02]  /*8c70*/  HADD2.F32 R70, -RZ, R70.H1_H1 ;  /* 0x30000046ff467230 */ /* 0x000fe40000004100 */
[C---:B------:R-:W-:Y:S01]  /*8c80*/  FMUL R29, R38.reuse, R33 ;  /* 0x00000021261d7220 */ /* 0x040fe20000400000 */
[----:B------:R-:W-:Y:S02]  /*8c90*/  HADD2.F32 R44, -RZ, R76.H1_H1 ;  /* 0x3000004cff2c7230 */ /* 0x000fe40000004100 */
[C---:B------:R-:W-:Y:S01]  /*8ca0*/  FMUL R6, R38.reuse, R6 ;  /* 0x0000000626067220 */ /* 0x040fe20000400000 */
[C---:B------:R-:W-:Y:S01]  /*8cb0*/  FMUL R7, R38.reuse, R7 ;  /* 0x0000000726077220 */ /* 0x040fe20000400000 */
[--C-:B------:R-:W-:Y:S02]  /*8cc0*/  HADD2.F32 R47, -RZ, R77.reuse.H0_H0 ;  /* 0x2000004dff2f7230 */ /* 0x100fe40000004100 */
[C---:B------:R-:W-:Y:S01]  /*8cd0*/  FMUL R10, R38.reuse, R10 ;  /* 0x0000000a260a7220 */ /* 0x040fe20000400000 */
[C---:B------:R-:W-:Y:S01]  /*8ce0*/  FFMA R6, R41.reuse, R43, R6 ;  /* 0x0000002b29067223 */ /* 0x040fe20000000006 */
[----:B------:R-:W-:Y:S02]  /*8cf0*/  HADD2.F32 R48, -RZ, R77.H1_H1 ;  /* 0x3000004dff307230 */ /* 0x000fe40000004100 */
[C---:B------:R-:W-:Y:S01]  /*8d00*/  FFMA R7, R41.reuse, R44, R7 ;  /* 0x0000002c29077223 */ /* 0x040fe20000000007 */
[C---:B------:R-:W-:Y:S01]  /*8d10*/  FFMA R8, R41.reuse, R45, R8 ;  /* 0x0000002d29087223 */ /* 0x040fe20000000008 */
[C---:B------:R-:W-:Y:S01]  /*8d20*/  FFMA R9, R41.reuse, R46, R9 ;  /* 0x0000002e29097223 */ /* 0x040fe20000000009 */
[----:B------:R-:W-:Y:S01]  /*8d30*/  FFMA R10, R41, R47, R10 ;  /* 0x0000002f290a7223 */ /* 0x000fe2000000000a */
[C---:B------:R-:W-:Y:S01]  /*8d40*/  FMUL R11, R38.reuse, R11 ;  /* 0x0000000b260b7220 */ /* 0x040fe20000400000 */
[----:B------:R-:W-:Y:S01]  /*8d50*/  F2FP.F16.E4M3.UNPACK_B R82, R82.H1 ;  /* 0x00000052ff52723e */ /* 0x000fe200030006ff */
[--C-:B------:R-:W-:Y:S01]  /*8d60*/  HADD2.F32 R51, -RZ, R78.reuse.H0_H0 ;  /* 0x2000004eff337230 */ /* 0x100fe20000004100 */
[----:B-1----:R-:W-:Y:S01]  /*8d70*/  F2FP.SATFINITE.E4M3.F32.PACK_AB_MERGE_C R104, R7, R6, RZ ;  /* 0x000000060768723e */ /* 0x002fe200048070ff */
[C---:B------:R-:W-:Y:S01]  /*8d80*/  FFMA R11, R41.reuse, R48, R11 ;  /* 0x00000030290b7223 */ /* 0x040fe2000000000b */
[C---:B------:R-:W-:Y:S01]  /*8d90*/  FFMA R12, R41.reuse, R49, R12 ;  /* 0x00000031290c7223 */ /* 0x040fe2000000000c */
[----:B------:R-:W-:Y:S01]  /*8da0*/  FFMA R13, R41, R50, R13 ;  /* 0x00000032290d7223 */ /* 0x000fe2000000000d */
[----:B------:R-:W-:Y:S01]  /*8db0*/  F2FP.SATFINITE.E4M3.F32.PACK_AB_MERGE_C R104, R5, R4, R104 ;  /* 0x000000040568723e */ /* 0x000fe20004807068 */
[----:B------:R-:W-:Y:S01]  /*8dc0*/  HADD2.F32 R52, -RZ, R78.H1_H1 ;  /* 0x3000004eff347230 */ /* 0x000fe20000004100 */
[----:B------:R-:W-:Y:S01]  /*8dd0*/  F2FP.SATFINITE.E4M3.F32.PACK_AB_MERGE_C R105, R11, R10, RZ ;  /* 0x0000000a0b69723e */ /* 0x000fe200048070ff */
[C---:B------:R-:W-:Y:S01]  /*8de0*/  FMUL R14, R38.reuse, R14 ;  /* 0x0000000e260e7220 */ /* 0x040fe20000400000 */
[C---:B------:R-:W-:Y:S01]  /*8df0*/  FMUL R15, R38.reuse, R15 ;  /* 0x0000000f260f7220 */ /* 0x040fe20000400000 */
[--C-:B------:R-:W-:Y:S01]  /*8e00*/  HADD2.F32 R55, -RZ, R79.reuse.H0_H0 ;  /* 0x2000004fff377230 */ /* 0x100fe20000004100 */
[----:B------:R-:W-:Y:S01]  /*8e10*/  F2FP.SATFINITE.E4M3.F32.PACK_AB_MERGE_C R105, R9, R8, R105 ;  /* 0x000000080969723e */ /* 0x000fe20004807069 */
[C---:B------:R-:W-:Y:S01]  /*8e20*/  FFMA R14, R41.reuse, R51, R14 ;  /* 0x00000033290e7223 */ /* 0x040fe2000000000e */
[C---:B------:R-:W-:Y:S01]  /*8e30*/  FFMA R15, R41.reuse, R52, R15 ;  /* 0x00000034290f7223 */ /* 0x040fe2000000000f */
[C---:B------:R-:W-:Y:S01]  /*8e40*/  FFMA R16, R41.reuse, R53, R16 ;  /* 0x0000003529107223 */ /* 0x040fe20000000010 */
[C---:B------:R-:W-:Y:S01]  /*8e50*/  FFMA R17, R41.reuse, R54, R17 ;  /* 0x0000003629117223 */ /* 0x040fe20000000011 */
        /* <DEDUP_REMOVED lines=18> */
[----:B------:R-:W-:Y:S01]  /*8f80*/  F2FP.F16.E4M3.UNPACK_B R83, R83.H1 ;  /* 0x00000053ff53723e */ /* 0x000fe200030006ff */
        /* <DEDUP_REMOVED lines=13> */
[----:B------:R-:W-:Y:S01]  /*9060*/  FFMA R31, R41, R68, R31 ;  /* 0x00000044291f7223 */ /* 0x000fe2000000001f */
[----:B------:R-:W-:Y:S01]  /*9070*/  FMUL R35, R38, R35 ;  /* 0x0000002326237220 */ /* 0x000fe20000400000 */
[----:B------:R-:W-:Y:S01]  /*9080*/  F2FP.SATFINITE.E4M3.F32.PACK_AB_MERGE_C R106, R15, R14, RZ ;  /* 0x0000000e0f6a723e */ /* 0x000fe200048070ff */
[----:B------:R-:W-:Y:S01]  /*9090*/  FFMA R28, R41, R69, R28 ;  /* 0x00000045291c7223 */ /* 0x000fe2000000001c */
[----:B------:R-:W-:Y:S01]  /*90a0*/  F2FP.SATFINITE.E4M3.F32.PACK_AB_MERGE_C R107, R19, R18, RZ ;  /* 0x00000012136b723e */ /* 0x000fe200048070ff */
[C---:B------:R-:W-:Y:S01]  /*90b0*/  FFMA R29, R41.reuse, R70, R29 ;  /* 0x00000046291d7223 */ /* 0x040fe2000000001d */
[C---:B------:R-:W-:Y:S01]  /*90c0*/  FFMA R30, R41.reuse, R71, R30 ;  /* 0x00000047291e7223 */ /* 0x040fe2000000001e */
[----:B------:R-:W-:Y:S01]  /*90d0*/  FFMA R35, R41, R72, R35 ;  /* 0x0000004829237223 */ /* 0x000fe20000000023 */
[----:B------:R-:W-:Y:S02]  /*90e0*/  F2FP.SATFINITE.E4M3.F32.PACK_AB_MERGE_C R106, R13, R12, R106 ;  /* 0x0000000c0d6a723e */ /* 0x000fe4000480706a */
[----:B------:R-:W-:Y:S02]  /*90f0*/  F2FP.SATFINITE.E4M3.F32.PACK_AB_MERGE_C R107, R17, R16, R107 ;  /* 0x00000010116b723e */ /* 0x000fe4000480706b */
[----:B------:R-:W-:Y:S02]  /*9100*/  F2FP.SATFINITE.E4M3.F32.PACK_AB_MERGE_C R112, R23, R22, RZ ;  /* 0x000000161770723e */ /* 0x000fe400048070ff */
[----:B------:R-:W-:Y:S01]  /*9110*/  F2FP.SATFINITE.E4M3.F32.PACK_AB_MERGE_C R113, R27, R3, RZ ;  /* 0x000000031b71723e */ /* 0x000fe200048070ff */
[----:B------:R1:W-:Y:S01]  /*9120*/  STS.128 [R95+UR44+0x3300], R104 ;  /* 0x003300685f007988 */ /* 0x0003e20008000c2c */
[----:B------:R-:W-:Y:S02]  /*9130*/  F2FP.SATFINITE.E4M3.F32.PACK_AB_MERGE_C R109, R31, R26, RZ ;  /* 0x0000001a1f6d723e */ /* 0x000fe400048070ff */
[----:B------:R-:W-:Y:S02]  /*9140*/  F2FP.SATFINITE.E4M3.F32.PACK_AB_MERGE_C R110, R35, R30, RZ ;  /* 0x0000001e236e723e */ /* 0x000fe400048070ff */
[----:B------:R-:W-:Y:S02]  /*9150*/  F2FP.SATFINITE.E4M3.F32.PACK_AB_MERGE_C R112, R21, R20, R112 ;  /* 0x000000141570723e */ /* 0x000fe40004807070 */
[----:B------:R-:W-:Y:S02]  /*9160*/  F2FP.SATFINITE.E4M3.F32.PACK_AB_MERGE_C R113, R2, R0, R113 ;  /* 0x000000000271723e */ /* 0x000fe40004807071 */
[----:B------:R-:W-:Y:S02]  /*9170*/  F2FP.SATFINITE.E4M3.F32.PACK_AB_MERGE_C R114, R25, R24, R109 ;  /* 0x000000181972723e */ /* 0x000fe4000480706d */
[----:B------:R-:W-:Y:S02]  /*9180*/  F2FP.SATFINITE.E4M3.F32.PACK_AB_MERGE_C R115, R29, R28, R110 ;  /* 0x0000001c1d73723e */ /* 0x000fe4000480706e */
[----:B--2---:R-:W-:Y:S03]  /*9190*/  IADD3 R103, PT, PT, R36, 0x1, RZ ;  /* 0x0000000124677810 */ /* 0x004fe60007ffe0ff */
        /* <DEDUP_REMOVED lines=14> */
[----:B------:R-:W-:Y:S01]  /*9280*/  UIADD3 UR9, UPT, UPT, UR45, 0x20, URZ ;  /* 0x000000202d097890 */ /* 0x000fe2000fffe0ff */
[----:B------:R-:W-:Y:S01]  /*9290*/  R2UR UR13, R100 ;  /* 0x00000000640d72ca */ /* 0x000fe200000e0000 */
[----:B------:R-:W-:Y:S02]  /*92a0*/  UIADD3 UR6, UPT, UPT, UR44, 0x3b00, URZ ;  /* 0x00003b002c067890 */ /* 0x000fe4000fffe0ff */
[----:B------:R-:W-:Y:S02]  /*92b0*/  UIADD3 UR7, UPT, UPT, UR45, 0x60, URZ ;  /* 0x000000602d077890 */ /* 0x000fe4000fffe0ff */
        /* <DEDUP_REMOVED lines=8> */
.L_x_138:
[----:B------:R-:W-:Y:S05]  /*9340*/  BSYNC.RECONVERGENT B0 ;  /* 0x0000000000007941 */ /* 0x000fea0003800200 */
.L_x_137:
[----:B------:R-:W-:Y:S01]  /*9350*/  R2UR UR5, R88 ;  /* 0x00000000580572ca */ /* 0x000fe200000e0000 */
[----:B------:R-:W-:Y:S01]  /*9360*/  BAR.SYNC.DEFER_BLOCKING 0x1, 0x80 ;  /* 0x0042000000007b1d */ /* 0x000fe20000010000 */
[----:B------:R-:W-:Y:S01]  /*9370*/  R2UR UR4, R89 ;  /* 0x00000000590472ca */ /* 0x000fe200000e0000 */
[----:B------:R-:W-:Y:S01]  /*9380*/  UISETP.NE.AND UP0, UPT, UR47, URZ, UPT ;  /* 0x000000ff2f00728c */ /* 0x000fe2000bf05270 */
[----:B------:R-:W-:Y:S02]  /*9390*/  ISETP.NE.AND P0, PT, R103, 0x2, PT ;  /* 0x000000026700780c */ /* 0x000fe40003f05270 */
[----:B------:R-:W-:Y:S02]  /*93a0*/  LOP3.LUT R93, R93, 0x1, RZ, 0x3c, !PT ;  /* 0x000000015d5d7812 */ /* 0x000fe400078e3cff */
[----:B------:R-:W-:Y:S02]  /*93b0*/  SEL R3, RZ, 0x1, P0 ;  /* 0x00000001ff037807 */ /* 0x000fe40000000000 */
[----:B------:R-:W-:Y:S02]  /*93c0*/  SEL R36, R103, RZ, P0 ;  /* 0x000000ff67247207 */ /* 0x000fe40000000000 */
[----:B------:R-:W-:Y:S01]  /*93d0*/  LOP3.LUT R94, R94, R3, RZ, 0x3c, !PT ;  /* 0x000000035e5e7212 */ /* 0x000fe200078e3cff */
[----:B------:R-:W-:Y:S02]  /*93e0*/  UIADD3 UR19, UPT, UPT, UR36, UR5, URZ ;  /* 0x0000000524137290 */ /* 0x000fe4000fffe0ff */
[----:B------:R-:W-:Y:S01]  /*93f0*/  UIADD3 UR48, UPT, UPT, UR37, UR4, URZ ;  /* 0x0000000425307290 */ /* 0x000fe2000fffe0ff */
[----:B------:R-:W-:Y:S01]  /*9400*/  UMOV UR46, UR57 ;  /* 0x00000039002e7c82 */ /* 0x000fe20008000000 */
[----:B------:R-:W-:Y:S10]  /*9410*/  BRA.U UP0, `(.L_x_139) ;  /* 0xffffffd100f87547 */ /* 0x000ff4000b83ffff */
[----:B------:R-:W-:Y:S05]  /*9420*/  EXIT ;  /* 0x000000000000794d */ /* 0x000fea0003800000 */
.L_x_25:
[----:B------:R-:W-:Y:S07]  /*9430*/  MOV R0, UR9 ;  /* 0x0000000900007c02 */ /* 0x000fee0008000f00 */
.L_x_140:
[----:B--2---:R2:W3:Y:S02]  /*9440*/  SYNCS.PHASECHK.TRANS64.TRYWAIT P0, [R0+URZ+0xd0], R5 ;  /* 0x0000d005000075a7 */ /* 0x0044e400080011ff */
[----:B---3--:R-:W-:Y:S05]  /*9450*/  @!P0 NANOSLEEP.SYNCS 0x989680 ;  /* 0x009896800000895d */ /* 0x008fea0003900000 */
[----:B------:R-:W3:Y:S02]  /*9460*/  @!P0 SYNCS.PHASECHK.TRANS64 P0, [R0+URZ+0xd0], R5 ;  /* 0x0000d005000085a7 */ /* 0x000ee400080010ff */
[----:B---3--:R-:W-:Y:S05]  /*9470*/  @!P0 BRA `(.L_x_140) ;  /* 0xfffffffc00f08947 */ /* 0x008fea000383ffff */
[----:B------:R-:W-:Y:S05]  /*9480*/  BRA `(.L_x_24) ;  /* 0xffffff8800647947 */ /* 0x000fea000383ffff */
.L_x_32:
[----:B------:R-:W-:Y:S07]  /*9490*/  MOV R0, UR9 ;  /* 0x0000000900007c02 */ /* 0x000fee0008000f00 */
.L_x_141:
[----:B-1----:R1:W2:Y:S02]  /*94a0*/  SYNCS.PHASECHK.TRANS64.TRYWAIT P0, [R0+URZ+0xd0], R5 ;  /* 0x0000d005000075a7 */ /* 0x0022a400080011ff */
[----:B--2---:R-:W-:Y:S05]  /*94b0*/  @!P0 NANOSLEEP.SYNCS 0x989680 ;  /* 0x009896800000895d */ /* 0x004fea0003900000 */
[----:B------:R-:W2:Y:S02]  /*94c0*/  @!P0 SYNCS.PHASECHK.TRANS64 P0, [R0+URZ+0xd0], R5 ;  /* 0x0000d005000085a7 */ /* 0x000ea400080010ff */
[----:B--2---:R-:W-:Y:S05]  /*94d0*/  @!P0 BRA `(.L_x_141) ;  /* 0xfffffffc00f08947 */ /* 0x004fea000383ffff */
[----:B------:R-:W-:Y:S05]  /*94e0*/  BRA `(.L_x_31) ;  /* 0xffffff9000047947 */ /* 0x000fea000383ffff */
.L_x_37:
[----:B-1----:R-:W-:-:S07]  /*94f0*/  MOV R0, UR36 ;  /* 0x0000002400007c02 */ /* 0x002fce0008000f00 */
.L_x_142:
[----:B-1----:R1:W2:Y:S02]  /*9500*/  SYNCS.PHASECHK.TRANS64.TRYWAIT P0, [R0+URZ+0x1d0], R3 ;  /* 0x0001d003000075a7 */ /* 0x0022a400080011ff */
[----:B--2---:R-:W-:Y:S05]  /*9510*/  @!P0 NANOSLEEP.SYNCS 0x989680 ;  /* 0x009896800000895d */ /* 0x004fea0003900000 */
[----:B------:R-:W2:Y:S02]  /*9520*/  @!P0 SYNCS.PHASECHK.TRANS64 P0, [R0+URZ+0x1d0], R3 ;  /* 0x0001d003000085a7 */ /* 0x000ea400080010ff */
[----:B--2---:R-:W-:Y:S05]  /*9530*/  @!P0 BRA `(.L_x_142) ;  /* 0xfffffffc00f08947 */ /* 0x004fea000383ffff */
[----:B------:R-:W-:Y:S05]  /*9540*/  BRA `(.L_x_143) ;  /* 0xffffff9000e47947 */ /* 0x000fea000383ffff */
.L_x_41:
[----:B------:R-:W-:-:S07]  /*9550*/  MOV R0, UR4 ;  /* 0x0000000400007c02 */ /* 0x000fce0008000f00 */
.L_x_144:
[----:B-1----:R1:W2:Y:S02]  /*9560*/  SYNCS.PHASECHK.TRANS64.TRYWAIT P0, [R0+URZ], R3 ;  /* 0x00000003000075a7 */ /* 0x0022a400080011ff */
[----:B--2---:R-:W-:Y:S05]  /*9570*/  @!P0 NANOSLEEP.SYNCS 0x989680 ;  /* 0x009896800000895d */ /* 0x004fea0003900000 */
[----:B------:R-:W2:Y:S02]  /*9580*/  @!P0 SYNCS.PHASECHK.TRANS64 P0, [R0+URZ], R3 ;  /* 0x00000003000085a7 */ /* 0x000ea400080010ff */
[----:B--2---:R-:W-:Y:S05]  /*9590*/  @!P0 BRA `(.L_x_144) ;  /* 0xfffffffc00f08947 */ /* 0x004fea000383ffff */
[----:B------:R-:W-:Y:S05]  /*95a0*/  BRA `(.L_x_145) ;  /* 0xffffff98007c7947 */ /* 0x000fea000383ffff */
.L_x_42:
[----:B------:R-:W-:-:S07]  /*95b0*/  MOV R0, UR5 ;  /* 0x0000000500007c02 */ /* 0x000fce0008000f00 */
.L_x_146:
[----:B-1----:R1:W2:Y:S02]  /*95c0*/  SYNCS.PHASECHK.TRANS64.TRYWAIT P0, [R0+URZ], R3 ;  /* 0x00000003000075a7 */ /* 0x0022a400080011ff */
[----:B--2---:R-:W-:Y:S05]  /*95d0*/  @!P0 NANOSLEEP.SYNCS 0x989680 ;  /* 0x009896800000895d */ /* 0x004fea0003900000 */
[----:B------:R-:W2:Y:S02]  /*95e0*/  @!P0 SYNCS.PHASECHK.TRANS64 P0, [R0+URZ], R3 ;  /* 0x00000003000085a7 */ /* 0x000ea400080010ff */
[----:B--2---:R-:W-:Y:S05]  /*95f0*/  @!P0 BRA `(.L_x_146) ;  /* 0xfffffffc00f08947 */ /* 0x004fea000383ffff */
[----:B------:R-:W-:Y:S05]  /*9600*/  BRA `(.L_x_147) ;  /* 0xffffff98008c7947 */ /* 0x000fea000383ffff */
.L_x_43:
[----:B------:R-:W-:-:S07]  /*9610*/  MOV R0, UR5 ;  /* 0x0000000500007c02 */ /* 0x000fce0008000f00 */
.L_x_148:
[----:B-1----:R1:W2:Y:S02]  /*9620*/  SYNCS.PHASECHK.TRANS64.TRYWAIT P0, [R0+URZ], R3 ;  /* 0x00000003000075a7 */ /* 0x0022a400080011ff */
[----:B--2---:R-:W-:Y:S05]  /*9630*/  @!P0 NANOSLEEP.SYNCS 0x989680 ;  /* 0x009896800000895d */ /* 0x004fea0003900000 */
[----:B------:R-:W2:Y:S02]  /*9640*/  @!P0 SYNCS.PHASECHK.TRANS64 P0, [R0+URZ], R3 ;  /* 0x00000003000085a7 */ /* 0x000ea400080010ff */
[----:B--2---:R-:W-:Y:S05]  /*9650*/  @!P0 BRA `(.L_x_148) ;  /* 0xfffffffc00f08947 */ /* 0x004fea000383ffff */
[----:B------:R-:W-:Y:S05]  /*9660*/  BRA `(.L_x_149) ;  /* 0xffffff98009c7947 */ /* 0x000fea000383ffff */
.L_x_44:
[----:B------:R-:W-:-:S07]  /*9670*/  MOV R0, UR5 ;  /* 0x0000000500007c02 */ /* 0x000fce0008000f00 */
.L_x_150:
[----:B-1----:R1:W2:Y:S02]  /*9680*/  SYNCS.PHASECHK.TRANS64.TRYWAIT P0, [R0+URZ], R3 ;  /* 0x00000003000075a7 */ /* 0x0022a400080011ff */
[----:B--2---:R-:W-:Y:S05]  /*9690*/  @!P0 NANOSLEEP.SYNCS 0x989680 ;  /* 0x009896800000895d */ /* 0x004fea0003900000 */
[----:B------:R-:W2:Y:S02]  /*96a0*/  @!P0 SYNCS.PHASECHK.TRANS64 P0, [R0+URZ], R3 ;  /* 0x00000003000085a7 */ /* 0x000ea400080010ff */
[----:B--2---:R-:W-:Y:S05]  /*96b0*/  @!P0 BRA `(.L_x_150) ;  /* 0xfffffffc00f08947 */ /* 0x004fea000383ffff */
[----:B------:R-:W-:Y:S05]  /*96c0*/  BRA `(.L_x_151) ;  /* 0xffffff9800ac7947 */ /* 0x000fea000383ffff */
.L_x_45:
[----:B------:R-:W-:-:S07]  /*96d0*/  MOV R0, UR5 ;  /* 0x0000000500007c02 */ /* 0x000fce0008000f00 */
.L_x_152:
[----:B-1----:R1:W2:Y:S02]  /*96e0*/  SYNCS.PHASECHK.TRANS64.TRYWAIT P0, [R0+URZ], R3 ;  /* 0x00000003000075a7 */ /* 0x0022a400080011ff */
[----:B--2---:R-:W-:Y:S05]  /*96f0*/  @!P0 NANOSLEEP.SYNCS 0x989680 ;  /* 0x009896800000895d */ /* 0x004fea0003900000 */
[----:B------:R-:W2:Y:S02]  /*9700*/  @!P0 SYNCS.PHASECHK.TRANS64 P0, [R0+URZ], R3 ;  /* 0x00000003000085a7 */ /* 0x000ea400080010ff */
[----:B--2---:R-:W-:Y:S05]  /*9710*/  @!P0 BRA `(.L_x_152) ;  /* 0xfffffffc00f08947 */ /* 0x004fea000383ffff */
[----:B------:R-:W-:Y:S05]  /*9720*/  BRA `(.L_x_153) ;  /* 0xffffff9800bc7947 */ /* 0x000fea000383ffff */
.L_x_46:
[----:B------:R-:W-:-:S07]  /*9730*/  MOV R0, UR5 ;  /* 0x0000000500007c02 */ /* 0x000fce0008000f00 */
.L_x_154:
[----:B-1----:R1:W2:Y:S02]  /*9740*/  SYNCS.PHASECHK.TRANS64.TRYWAIT P0, [R0+URZ], R3 ;  /* 0x00000003000075a7 */ /* 0x0022a400080011ff */
[----:B--2---:R-:W-:Y:S05]  /*9750*/  @!P0 NANOSLEEP.SYNCS 0x989680 ;  /* 0x009896800000895d */ /* 0x004fea0003900000 */
[----:B------:R-:W2:Y:S02]  /*9760*/  @!P0 SYNCS.PHASECHK.TRANS64 P0, [R0+URZ], R3 ;  /* 0x00000003000085a7 */ /* 0x000ea400080010ff */
[----:B--2---:R-:W-:Y:S05]  /*9770*/  @!P0 BRA `(.L_x_154) ;  /* 0xfffffffc00f08947 */ /* 0x004fea000383ffff */
[----:B------:R-:W-:Y:S05]  /*9780*/  BRA `(.L_x_155) ;  /* 0xffffff9800cc7947 */ /* 0x000fea000383ffff */
.L_x_47:
[----:B------:R-:W-:-:S07]  /*9790*/  MOV R0, UR5 ;  /* 0x0000000500007c02 */ /* 0x000fce0008000f00 */
.L_x_156:
[----:B-1----:R1:W2:Y:S02]  /*97a0*/  SYNCS.PHASECHK.TRANS64.TRYWAIT P0, [R0+URZ], R3 ;  /* 0x00000003000075a7 */ /* 0x0022a400080011ff */
[----:B--2---:R-:W-:Y:S05]  /*97b0*/  @!P0 NANOSLEEP.SYNCS 0x989680 ;  /* 0x009896800000895d */ /* 0x004fea0003900000 */
[----:B------:R-:W2:Y:S02]  /*97c0*/  @!P0 SYNCS.PHASECHK.TRANS64 P0, [R0+URZ], R3 ;  /* 0x00000003000085a7 */ /* 0x000ea400080010ff */
[----:B--2---:R-:W-:Y:S05]  /*97d0*/  @!P0 BRA `(.L_x_156) ;  /* 0xfffffffc00f08947 */ /* 0x004fea000383ffff */
[----:B------:R-:W-:Y:S05]  /*97e0*/  BRA `(.L_x_157) ;  /* 0xffffff9800dc7947 */ /* 0x000fea000383ffff */
.L_x_48:
[----:B------:R-:W-:-:S07]  /*97f0*/  MOV R0, UR5 ;  /* 0x0000000500007c02 */ /* 0x000fce0008000f00 */
.L_x_158:
[----:B-1----:R1:W2:Y:S02]  /*9800*/  SYNCS.PHASECHK.TRANS64.TRYWAIT P0, [R0+URZ], R3 ;  /* 0x00000003000075a7 */ /* 0x0022a400080011ff */
[----:B--2---:R-:W-:Y:S05]  /*9810*/  @!P0 NANOSLEEP.SYNCS 0x989680 ;  /* 0x009896800000895d */ /* 0x004fea0003900000 */
[----:B------:R-:W2:Y:S02]  /*9820*/  @!P0 SYNCS.PHASECHK.TRANS64 P0, [R0+URZ], R3 ;  /* 0x00000003000085a7 */ /* 0x000ea400080010ff */
[----:B--2---:R-:W-:Y:S05]  /*9830*/  @!P0 BRA `(.L_x_158) ;  /* 0xfffffffc00f08947 */ /* 0x004fea000383ffff */
[----:B------:R-:W-:Y:S05]  /*9840*/  BRA `(.L_x_159) ;  /* 0xffffff9800ec7947 */ /* 0x000fea000383ffff */
.L_x_49:
[----:B------:R-:W-:-:S07]  /*9850*/  MOV R0, UR5 ;  /* 0x0000000500007c02 */ /* 0x000fce0008000f00 */
.L_x_160:
[----:B-1----:R1:W2:Y:S02]  /*9860*/  SYNCS.PHASECHK.TRANS64.TRYWAIT P0, [R0+URZ], R3 ;  /* 0x00000003000075a7 */ /* 0x0022a400080011ff */
[----:B--2---:R-:W-:Y:S05]  /*9870*/  @!P0 NANOSLEEP.SYNCS 0x989680 ;  /* 0x009896800000895d */ /* 0x004fea0003900000 */
[----:B------:R-:W2:Y:S02]  /*9880*/  @!P0 SYNCS.PHASECHK.TRANS64 P0, [R0+URZ], R3 ;  /* 0x00000003000085a7 */ /* 0x000ea400080010ff */
[----:B--2---:R-:W-:Y:S05]  /*9890*/  @!P0 BRA `(.L_x_160) ;  /* 0xfffffffc00f08947 */ /* 0x004fea000383ffff */
[----:B------:R-:W-:Y:S05]  /*98a0*/  BRA `(.L_x_161) ;  /* 0xffffff9800fc7947 */ /* 0x000fea000383ffff */
.L_x_50:
[----:B------:R-:W-:-:S07]  /*98b0*/  MOV R0, UR5 ;  /* 0x0000000500007c02 */ /* 0x000fce0008000f00 */
.L_x_162:
[----:B-1----:R1:W2:Y:S02]  /*98c0*/  SYNCS.PHASECHK.TRANS64.TRYWAIT P0, [R0+URZ], R3 ;  /* 0x00000003000075a7 */ /* 0x0022a400080011ff */
[----:B--2---:R-:W-:Y:S05]  /*98d0*/  @!P0 NANOSLEEP.SYNCS 0x989680 ;  /* 0x009896800000895d */ /* 0x004fea0003900000 */
[----:B------:R-:W2:Y:S02]  /*98e0*/  @!P0 SYNCS.PHASECHK.TRANS64 P0, [R0+URZ], R3 ;  /* 0x00000003000085a7 */ /* 0x000ea400080010ff */
[----:B--2---:R-:W-:Y:S05]  /*98f0*/  @!P0 BRA `(.L_x_162) ;  /* 0xfffffffc00f08947 */ /* 0x004fea000383ffff */
[----:B------:R-:W-:Y:S05]  /*9900*/  BRA `(.L_x_163) ;  /* 0xffffff9c000c7947 */ /* 0x000fea000383ffff */
.L_x_51:
[----:B------:R-:W-:-:S07]  /*9910*/  MOV R0, UR5 ;  /* 0x0000000500007c02 */ /* 0x000fce0008000f00 */
.L_x_164:
[----:B-1----:R1:W2:Y:S02]  /*9920*/  SYNCS.PHASECHK.TRANS64.TRYWAIT P0, [R0+URZ], R3 ;  /* 0x00000003000075a7 */ /* 0x0022a400080011ff */
[----:B--2---:R-:W-:Y:S05]  /*9930*/  @!P0 NANOSLEEP.SYNCS 0x989680 ;  /* 0x009896800000895d */ /* 0x004fea0003900000 */
[----:B------:R-:W2:Y:S02]  /*9940*/  @!P0 SYNCS.PHASECHK.TRANS64 P0, [R0+URZ], R3 ;  /* 0x00000003000085a7 */ /* 0x000ea400080010ff */
[----:B--2---:R-:W-:Y:S05]  /*9950*/  @!P0 BRA `(.L_x_164) ;  /* 0xfffffffc00f08947 */ /* 0x004fea000383ffff */
[----:B------:R-:W-:Y:S05]  /*9960*/  BRA `(.L_x_165) ;  /* 0xffffff9c001c7947 */ /* 0x000fea000383ffff */
.L_x_52:
[----:B------:R-:W-:-:S07]  /*9970*/  MOV R0, UR5 ;  /* 0x0000000500007c02 */ /* 0x000fce0008000f00 */
.L_x_166:
[----:B-1----:R1:W2:Y:S02]  /*9980*/  SYNCS.PHASECHK.TRANS64.TRYWAIT P0, [R0+URZ], R3 ;  /* 0x00000003000075a7 */ /* 0x0022a400080011ff */
[----:B--2---:R-:W-:Y:S05]  /*9990*/  @!P0 NANOSLEEP.SYNCS 0x989680 ;  /* 0x009896800000895d */ /* 0x004fea0003900000 */
[----:B------:R-:W2:Y:S02]  /*99a0*/  @!P0 SYNCS.PHASECHK.TRANS64 P0, [R0+URZ], R3 ;  /* 0x00000003000085a7 */ /* 0x000ea400080010ff */
[----:B--2---:R-:W-:Y:S05]  /*99b0*/  @!P0 BRA `(.L_x_166) ;  /* 0xfffffffc00f08947 */ /* 0x004fea000383ffff */
[----:B------:R-:W-:Y:S05]  /*99c0*/  BRA `(.L_x_167) ;  /* 0xffffff9c002c7947 */ /* 0x000fea000383ffff */
.L_x_53:
[----:B------:R-:W-:-:S07]  /*99d0*/  MOV R0, UR5 ;  /* 0x0000000500007c02 */ /* 0x000fce0008000f00 */
.L_x_168:
[----:B-1----:R1:W2:Y:S02]  /*99e0*/  SYNCS.PHASECHK.TRANS64.TRYWAIT P0, [R0+URZ], R3 ;  /* 0x00000003000075a7 */ /* 0x0022a400080011ff */
[----:B--2---:R-:W-:Y:S05]  /*99f0*/  @!P0 NANOSLEEP.SYNCS 0x989680 ;  /* 0x009896800000895d */ /* 0x004fea0003900000 */
[----:B------:R-:W2:Y:S02]  /*9a00*/  @!P0 SYNCS.PHASECHK.TRANS64 P0, [R0+URZ], R3 ;  /* 0x00000003000085a7 */ /* 0x000ea400080010ff */
[----:B--2---:R-:W-:Y:S05]  /*9a10*/  @!P0 BRA `(.L_x_168) ;  /* 0xfffffffc00f08947 */ /* 0x004fea000383ffff */
[----:B------:R-:W-:Y:S05]  /*9a20*/  BRA `(.L_x_169) ;  /* 0xffffff9c003c7947 */ /* 0x000fea000383ffff */
.L_x_54:
[----:B------:R-:W-:-:S07]  /*9a30*/  MOV R0, UR5 ;  /* 0x0000000500007c02 */ /* 0x000fce0008000f00 */
.L_x_170:
[----:B-1----:R1:W2:Y:S02]  /*9a40*/  SYNCS.PHASECHK.TRANS64.TRYWAIT P0, [R0+URZ], R3 ;  /* 0x00000003000075a7 */ /* 0x0022a400080011ff */
[----:B--2---:R-:W-:Y:S05]  /*9a50*/  @!P0 NANOSLEEP.SYNCS 0x989680 ;  /* 0x009896800000895d */ /* 0x004fea0003900000 */
[----:B------:R-:W2:Y:S02]  /*9a60*/  @!P0 SYNCS.PHASECHK.TRANS64 P0, [R0+URZ], R3 ;  /* 0x00000003000085a7 */ /* 0x000ea400080010ff */
[----:B--2---:R-:W-:Y:S05]  /*9a70*/  @!P0 BRA `(.L_x_170) ;  /* 0xfffffffc00f08947 */ /* 0x004fea000383ffff */
[----:B------:R-:W-:Y:S05]  /*9a80*/  BRA `(.L_x_171) ;  /* 0xffffff9c004c7947 */ /* 0x000fea000383ffff */
.L_x_55:
[----:B------:R-:W-:-:S07]  /*9a90*/  MOV R0, UR5 ;  /* 0x0000000500007c02 */ /* 0x000fce0008000f00 */
.L_x_172:
[----:B-1----:R1:W2:Y:S02]  /*9aa0*/  SYNCS.PHASECHK.TRANS64.TRYWAIT P0, [R0+URZ], R3 ;  /* 0x00000003000075a7 */ /* 0x0022a400080011ff */
[----:B--2---:R-:W-:Y:S05]  /*9ab0*/  @!P0 NANOSLEEP.SYNCS 0x989680 ;  /* 0x009896800000895d */ /* 0x004fea0003900000 */
[----:B------:R-:W2:Y:S02]  /*9ac0*/  @!P0 SYNCS.PHASECHK.TRANS64 P0, [R0+URZ], R3 ;  /* 0x00000003000085a7 */ /* 0x000ea400080010ff */
[----:B--2---:R-:W-:Y:S05]  /*9ad0*/  @!P0 BRA `(.L_x_172) ;  /* 0xfffffffc00f08947 */ /* 0x004fea000383ffff */
[----:B------:R-:W-:Y:S05]  /*9ae0*/  BRA `(.L_x_173) ;  /* 0xffffff9c005c7947 */ /* 0x000fea000383ffff */
.L_x_56:
[----:B------:R-:W-:-:S07]  /*9af0*/  MOV R0, UR5 ;  /* 0x0000000500007c02 */ /* 0x000fce0008000f00 */
.L_x_174:
[----:B-1----:R1:W2:Y:S02]  /*9b00*/  SYNCS.PHASECHK.TRANS64.TRYWAIT P0, [R0+URZ], R3 ;  /* 0x00000003000075a7 */ /* 0x0022a400080011ff */
[----:B--2---:R-:W-:Y:S05]  /*9b10*/  @!P0 NANOSLEEP.SYNCS 0x989680 ;  /* 0x009896800000895d */ /* 0x004fea0003900000 */
[----:B------:R-:W2:Y:S02]  /*9b20*/  @!P0 SYNCS.PHASECHK.TRANS64 P0, [R0+URZ], R3 ;  /* 0x00000003000085a7 */ /* 0x000ea400080010ff */
[----:B--2---:R-:W-:Y:S05]  /*9b30*/  @!P0 BRA `(.L_x_174) ;  /* 0xfffffffc00f08947 */ /* 0x004fea000383ffff */
[----:B------:R-:W-:Y:S05]  /*9b40*/  BRA `(.L_x_175) ;  /* 0xffffff9c006c7947 */ /* 0x000fea000383ffff */
.L_x_57:
[----:B------:R-:W-:-:S07]  /*9b50*/  MOV R0, UR5 ;  /* 0x0000000500007c02 */ /* 0x000fce0008000f00 */
.L_x_176:
[----:B-1----:R1:W2:Y:S02]  /*9b60*/  SYNCS.PHASECHK.TRANS64.TRYWAIT P0, [R0+URZ], R3 ;  /* 0x00000003000075a7 */ /* 0x0022a400080011ff */
[----:B--2---:R-:W-:Y:S05]  /*9b70*/  @!P0 NANOSLEEP.SYNCS 0x989680 ;  /* 0x009896800000895d */ /* 0x004fea0003900000 */
[----:B------:R-:W2:Y:S02]  /*9b80*/  @!P0 SYNCS.PHASECHK.TRANS64 P0, [R0+URZ], R3 ;  /* 0x00000003000085a7 */ /* 0x000ea400080010ff */
[----:B--2---:R-:W-:Y:S05]  /*9b90*/  @!P0 BRA `(.L_x_176) ;  /* 0xfffffffc00f08947 */ /* 0x004fea000383ffff */
[----:B------:R-:W-:Y:S05]  /*9ba0*/  BRA `(.L_x_177) ;  /* 0xffffff9c007c7947 */ /* 0x000fea000383ffff */
.L_x_58:
[----:B------:R-:W-:-:S07]  /*9bb0*/  MOV R0, UR5 ;  /* 0x0000000500007c02 */ /* 0x000fce0008000f00 */
.L_x_178:
[----:B-1----:R1:W2:Y:S02]  /*9bc0*/  SYNCS.PHASECHK.TRANS64.TRYWAIT P0, [R0+URZ], R3 ;  /* 0x00000003000075a7 */ /* 0x0022a400080011ff */
[----:B--2---:R-:W-:Y:S05]  /*9bd0*/  @!P0 NANOSLEEP.SYNCS 0x989680 ;  /* 0x009896800000895d */ /* 0x004fea0003900000 */
[----:B------:R-:W2:Y:S02]  /*9be0*/  @!P0 SYNCS.PHASECHK.TRANS64 P0, [R0+URZ], R3 ;  /* 0x00000003000085a7 */ /* 0x000ea400080010ff */
[----:B--2---:R-:W-:Y:S05]  /*9bf0*/  @!P0 BRA `(.L_x_178) ;  /* 0xfffffffc00f08947 */ /* 0x004fea000383ffff */
[----:B------:R-:W-:Y:S05]  /*9c00*/  BRA `(.L_x_179) ;  /* 0xffffff9c008c7947 */ /* 0x000fea000383ffff */
.L_x_59:
[----:B------:R-:W-:-:S07]  /*9c10*/  MOV R0, UR5 ;  /* 0x0000000500007c02 */ /* 0x000fce0008000f00 */
.L_x_180:
[----:B-1----:R1:W2:Y:S02]  /*9c20*/  SYNCS.PHASECHK.TRANS64.TRYWAIT P0, [R0+URZ], R3 ;  /* 0x00000003000075a7 */ /* 0x0022a400080011ff */
[----:B--2---:R-:W-:Y:S05]  /*9c30*/  @!P0 NANOSLEEP.SYNCS 0x989680 ;  /* 0x009896800000895d */ /* 0x004fea0003900000 */
[----:B------:R-:W2:Y:S02]  /*9c40*/  @!P0 SYNCS.PHASECHK.TRANS64 P0, [R0+URZ], R3 ;  /* 0x00000003000085a7 */ /* 0x000ea400080010ff */
[----:B--2---:R-:W-:Y:S05]  /*9c50*/  @!P0 BRA `(.L_x_180) ;  /* 0xfffffffc00f08947 */ /* 0x004fea000383ffff */
[----:B------:R-:W-:Y:S05]  /*9c60*/  BRA `(.L_x_181) ;  /* 0xffffff9c009c7947 */ /* 0x000fea000383ffff */
.L_x_60:
[----:B------:R-:W-:-:S07]  /*9c70*/  MOV R0, UR5 ;  /* 0x0000000500007c02 */ /* 0x000fce0008000f00 */
.L_x_182:
[----:B-1----:R1:W2:Y:S02]  /*9c80*/  SYNCS.PHASECHK.TRANS64.TRYWAIT P0, [R0+URZ], R3 ;  /* 0x00000003000075a7 */ /* 0x0022a400080011ff */
[----:B--2---:R-:W-:Y:S05]  /*9c90*/  @!P0 NANOSLEEP.SYNCS 0x989680 ;  /* 0x009896800000895d */ /* 0x004fea0003900000 */
[----:B------:R-:W2:Y:S02]  /*9ca0*/  @!P0 SYNCS.PHASECHK.TRANS64 P0, [R0+URZ], R3 ;  /* 0x00000003000085a7 */ /* 0x000ea400080010ff */
[----:B--2---:R-:W-:Y:S05]  /*9cb0*/  @!P0 BRA `(.L_x_182) ;  /* 0xfffffffc00f08947 */ /* 0x004fea000383ffff */
[----:B------:R-:W-:Y:S05]  /*9cc0*/  BRA `(.L_x_183) ;  /* 0xffffff9c00ac7947 */ /* 0x000fea000383ffff */
.L_x_61:
[----:B------:R-:W-:-:S07]  /*9cd0*/  MOV R0, UR5 ;  /* 0x0000000500007c02 */ /* 0x000fce0008000f00 */
.L_x_184:
[----:B-1----:R1:W2:Y:S02]  /*9ce0*/  SYNCS.PHASECHK.TRANS64.TRYWAIT P0, [R0+URZ], R3 ;  /* 0x00000003000075a7 */ /* 0x0022a400080011ff */
[----:B--2---:R-:W-:Y:S05]  /*9cf0*/  @!P0 NANOSLEEP.SYNCS 0x989680 ;  /* 0x009896800000895d */ /* 0x004fea0003900000 */
[----:B------:R-:W2:Y:S02]  /*9d00*/  @!P0 SYNCS.PHASECHK.TRANS64 P0, [R0+URZ], R3 ;  /* 0x00000003000085a7 */ /* 0x000ea400080010ff */
[----:B--2---:R-:W-:Y:S05]  /*9d10*/  @!P0 BRA `(.L_x_184) ;  /* 0xfffffffc00f08947 */ /* 0x004fea000383ffff */
[----:B------:R-:W-:Y:S05]  /*9d20*/  BRA `(.L_x_185) ;  /* 0xffffff9c00bc7947 */ /* 0x000fea000383ffff */
.L_x_62:
[----:B------:R-:W-:-:S07]  /*9d30*/  MOV R0, UR5 ;  /* 0x0000000500007c02 */ /* 0x000fce0008000f00 */
.L_x_186:
[----:B-1----:R1:W2:Y:S02]  /*9d40*/  SYNCS.PHASECHK.TRANS64.TRYWAIT P0, [R0+URZ], R3 ;  /* 0x00000003000075a7 */ /* 0x0022a400080011ff */
[----:B--2---:R-:W-:Y:S05]  /*9d50*/  @!P0 NANOSLEEP.SYNCS 0x989680 ;  /* 0x009896800000895d */ /* 0x004fea0003900000 */
[----:B------:R-:W2:Y:S02]  /*9d60*/  @!P0 SYNCS.PHASECHK.TRANS64 P0, [R0+URZ], R3 ;  /* 0x00000003000085a7 */ /* 0x000ea400080010ff */
[----:B--2---:R-:W-:Y:S05]  /*9d70*/  @!P0 BRA `(.L_x_186) ;  /* 0xfffffffc00f08947 */ /* 0x004fea000383ffff */
[----:B------:R-:W-:Y:S05]  /*9d80*/  BRA `(.L_x_187) ;  /* 0xffffff9c00cc7947 */ /* 0x000fea000383ffff */
.L_x_63:
[----:B------:R-:W-:-:S07]  /*9d90*/  MOV R0, UR5 ;  /* 0x0000000500007c02 */ /* 0x000fce0008000f00 */
.L_x_188:
[----:B-1----:R1:W2:Y:S02]  /*9da0*/  SYNCS.PHASECHK.TRANS64.TRYWAIT P0, [R0+URZ], R3 ;  /* 0x00000003000075a7 */ /* 0x0022a400080011ff */
[----:B--2---:R-:W-:Y:S05]  /*9db0*/  @!P0 NANOSLEEP.SYNCS 0x989680 ;  /* 0x009896800000895d */ /* 0x004fea0003900000 */
[----:B------:R-:W2:Y:S02]  /*9dc0*/  @!P0 SYNCS.PHASECHK.TRANS64 P0, [R0+URZ], R3 ;  /* 0x00000003000085a7 */ /* 0x000ea400080010ff */
[----:B--2---:R-:W-:Y:S05]  /*9dd0*/  @!P0 BRA `(.L_x_188) ;  /* 0xfffffffc00f08947 */ /* 0x004fea000383ffff */
[----:B------:R-:W-:Y:S05]  /*9de0*/  BRA `(.L_x_189) ;  /* 0xffffff9c00dc7947 */ /* 0x000fea000383ffff */
.L_x_64:
[----:B------:R-:W-:-:S07]  /*9df0*/  MOV R0, UR5 ;  /* 0x0000000500007c02 */ /* 0x000fce0008000f00 */
.L_x_190:
[----:B-1----:R1:W2:Y:S02]  /*9e00*/  SYNCS.PHASECHK.TRANS64.TRYWAIT P0, [R0+URZ], R3 ;  /* 0x00000003000075a7 */ /* 0x0022a400080011ff */
[----:B--2---:R-:W-:Y:S05]  /*9e10*/  @!P0 NANOSLEEP.SYNCS 0x989680 ;  /* 0x009896800000895d */ /* 0x004fea0003900000 */
[----:B------:R-:W2:Y:S02]  /*9e20*/  @!P0 SYNCS.PHASECHK.TRANS64 P0, [R0+URZ], R3 ;  /* 0x00000003000085a7 */ /* 0x000ea400080010ff */
[----:B--2---:R-:W-:Y:S05]  /*9e30*/  @!P0 BRA `(.L_x_190) ;  /* 0xfffffffc00f08947 */ /* 0x004fea000383ffff */
[----:B------:R-:W-:Y:S05]  /*9e40*/  BRA `(.L_x_191) ;  /* 0xffffff9c00ec7947 */ /* 0x000fea000383ffff */
.L_x_65:
[----:B------:R-:W-:-:S07]  /*9e50*/  MOV R0, UR5 ;  /* 0x0000000500007c02 */ /* 0x000fce0008000f00 */
.L_x_192:
[----:B-1----:R1:W2:Y:S02]  /*9e60*/  SYNCS.PHASECHK.TRANS64.TRYWAIT P0, [R0+URZ], R3 ;  /* 0x00000003000075a7 */ /* 0x0022a400080011ff */
[----:B--2---:R-:W-:Y:S05]  /*9e70*/  @!P0 NANOSLEEP.SYNCS 0x989680 ;  /* 0x009896800000895d */ /* 0x004fea0003900000 */
[----:B------:R-:W2:Y:S02]  /*9e80*/  @!P0 SYNCS.PHASECHK.TRANS64 P0, [R0+URZ], R3 ;  /* 0x00000003000085a7 */ /* 0x000ea400080010ff */
[----:B--2---:R-:W-:Y:S05]  /*9e90*/  @!P0 BRA `(.L_x_192) ;  /* 0xfffffffc00f08947 */ /* 0x004fea000383ffff */
[----:B------:R-:W-:Y:S05]  /*9ea0*/  BRA `(.L_x_193) ;  /* 0xffffff9c00fc7947 */ /* 0x000fea000383ffff */
.L_x_68:
[----:B------:R-:W-:-:S07]  /*9eb0*/  MOV R4, UR4 ;  /* 0x0000000400047c02 */ /* 0x000fce0008000f00 */
.L_x_194:
[----:B--2---:R2:W3:Y:S02]  /*9ec0*/  SYNCS.PHASECHK.TRANS64.TRYWAIT P1, [R4+URZ+0x1d8], R7 ;  /* 0x0001d807040075a7 */ /* 0x0044e400080211ff */
[----:B---3--:R-:W-:Y:S05]  /*9ed0*/  @!P1 NANOSLEEP.SYNCS 0x989680 ;  /* 0x009896800000995d */ /* 0x008fea0003900000 */
[----:B------:R-:W3:Y:S02]  /*9ee0*/  @!P1 SYNCS.PHASECHK.TRANS64 P1, [R4+URZ+0x1d8], R7 ;  /* 0x0001d807040095a7 */ /* 0x000ee400080210ff */
[----:B---3--:R-:W-:Y:S05]  /*9ef0*/  @!P1 BRA `(.L_x_194) ;  /* 0xfffffffc00f09947 */ /* 0x008fea000383ffff */
[----:B------:R-:W-:Y:S05]  /*9f00*/  BRA `(.L_x_195) ;  /* 0xffffffa000647947 */ /* 0x000fea000383ffff */
.L_x_69:
[----:B--2---:R-:W-:-:S07]  /*9f10*/  MOV R4, UR4 ;  /* 0x0000000400047c02 */ /* 0x004fce0008000f00 */
.L_x_196:
[----:B--2---:R2:W3:Y:S02]  /*9f20*/  SYNCS.PHASECHK.TRANS64.TRYWAIT P1, [R4+URZ+0x1d0], R5 ;  /* 0x0001d005040075a7 */ /* 0x0044e400080211ff */
[----:B---3--:R-:W-:Y:S05]  /*9f30*/  @!P1 NANOSLEEP.SYNCS 0x989680 ;  /* 0x009896800000995d */ /* 0x008fea0003900000 */
[----:B------:R-:W3:Y:S02]  /*9f40*/  @!P1 SYNCS.PHASECHK.TRANS64 P1, [R4+URZ+0x1d0], R5 ;  /* 0x0001d005040095a7 */ /* 0x000ee400080210ff */
[----:B---3--:R-:W-:Y:S05]  /*9f50*/  @!P1 BRA `(.L_x_196) ;  /* 0xfffffffc00f09947 */ /* 0x008fea000383ffff */
[----:B------:R-:W-:Y:S05]  /*9f60*/  BRA `(.L_x_197) ;  /* 0xffffffa0006c7947 */ /* 0x000fea000383ffff */
.L_x_79:
[----:B--2---:R-:W-:-:S04]  /*9f70*/  MOV R5, UR5 ;  /* 0x0000000500057c02 */ /* 0x004fc80008000f00 */
[----:B------:R2:W3:Y:S03]  /*9f80*/  SYNCS.PHASECHK.TRANS64.TRYWAIT P0, [R5+URZ+0x8], R6 ;  /* 0x00000806050075a7 */ /* 0x0004e600080011ff */
[----:B---3--:R-:W-:Y:S05]  /*9f90*/  @!P0 NANOSLEEP.SYNCS 0x989680 ;  /* 0x009896800000895d */ /* 0x008fea0003900000 */
[----:B------:R-:W3:Y:S02]  /*9fa0*/  @!P0 SYNCS.PHASECHK.TRANS64 P0, [R5+URZ+0x8], R6 ;  /* 0x00000806050085a7 */ /* 0x000ee400080010ff */
[----:B---3--:R-:W-:Y:S05]  /*9fb0*/  @!P0 BRA `(.L_x_79) ;  /* 0xfffffffc00ec8947 */ /* 0x008fea000383ffff */
[----:B------:R-:W-:Y:S05]  /*9fc0*/  BRA `(.L_x_78) ;  /* 0xffffffa400347947 */ /* 0x000fea000383ffff */
.L_x_81:
[----:B------:R-:W-:Y:S01]  /*9fd0*/  BSSY B0, `(.L_x_198) ;  /* 0x0000006000007945 */ /* 0x000fe20003800000 */
[----:B------:R-:W-:-:S07]  /*9fe0*/  MOV R15, 0xffffffff ;  /* 0xffffffff000f7802 */ /* 0x000fce0000000f00 */
[----:B-12--5:R-:W-:Y:S05]  /*9ff0*/  WARPSYNC.COLLECTIVE R15, `(.L_x_199) ;  /* 0x000000000f0c7348 */ /* 0x026fea0003c00000 */
[----:B------:R-:W-:Y:S02]  /*a000*/  ELECT P6, UR79, PT ;  /* 0x00000000004f782f */ /* 0x000fe400038c0000 */
[----:B------:R-:W-:Y:S01]  /*a010*/  MOV R14, UR79 ;  /* 0x0000004f000e7c02 */ /* 0x000fe20008000f00 */
[----:B-12--5:R-:W-:Y:S10]  /*a020*/  ENDCOLLECTIVE ;  /* 0x000000000000791b */ /* 0x026ff40003800000 */
.L_x_199:
[----:B------:R-:W-:Y:S05]  /*a030*/  BSYNC B0 ;  /* 0x0000000000007941 */ /* 0x000fea0003800000 */
.L_x_198:
[----:B------:R-:W-:Y:S05]  /*a040*/  BRA `(.L_x_200) ;  /* 0xffffffa400647947 */ /* 0x000fea000383ffff */
.L_x_83:
[----:B--2---:R-:W-:-:S04]  /*a050*/  MOV R3, UR5 ;  /* 0x0000000500037c02 */ /* 0x004fc80008000f00 */
[----:B------:R2:W3:Y:S03]  /*a060*/  SYNCS.PHASECHK.TRANS64.TRYWAIT P0, [R3+URZ+0x8], R4 ;  /* 0x00000804030075a7 */ /* 0x0004e600080011ff */
[----:B---3--:R-:W-:Y:S05]  /*a070*/  @!P0 NANOSLEEP.SYNCS 0x989680 ;  /* 0x009896800000895d */ /* 0x008fea0003900000 */
[----:B------:R-:W3:Y:S02]  /*a080*/  @!P0 SYNCS.PHASECHK.TRANS64 P0, [R3+URZ+0x8], R4 ;  /* 0x00000804030085a7 */ /* 0x000ee400080010ff */
[----:B---3--:R-:W-:Y:S05]  /*a090*/  @!P0 BRA `(.L_x_83) ;  /* 0xfffffffc00ec8947 */ /* 0x008fea000383ffff */
[----:B------:R-:W-:Y:S05]  /*a0a0*/  BRA `(.L_x_82) ;  /* 0xffffffa400687947 */ /* 0x000fea000383ffff */
.L_x_84:
[----:B------:R-:W-:-:S07]  /*a0b0*/  MOV R4, UR17 ;  /* 0x0000001100047c02 */ /* 0x000fce0008000f00 */
.L_x_201:
[----:B-1----:R1:W2:Y:S02]  /*a0c0*/  SYNCS.PHASECHK.TRANS64.TRYWAIT P0, [R4+URZ+0x1d0], R5 ;  /* 0x0001d005040075a7 */ /* 0x0022a400080011ff */
[----:B--2---:R-:W-:Y:S05]  /*a0d0*/  @!P0 NANOSLEEP.SYNCS 0x989680 ;  /* 0x009896800000895d */ /* 0x004fea0003900000 */
[----:B------:R-:W2:Y:S02]  /*a0e0*/  @!P0 SYNCS.PHASECHK.TRANS64 P0, [R4+URZ+0x1d0], R5 ;  /* 0x0001d005040085a7 */ /* 0x000ea400080010ff */
[----:B--2---:R-:W-:Y:S05]  /*a0f0*/  @!P0 BRA `(.L_x_201) ;  /* 0xfffffffc00f08947 */ /* 0x004fea000383ffff */
[----:B------:R-:W-:Y:S05]  /*a100*/  BRA `(.L_x_202) ;  /* 0xffffffa800587947 */ /* 0x000fea000383ffff */
.L_x_86:
[----:B------:R-:W-:-:S07]  /*a110*/  MOV R4, UR22 ;  /* 0x0000001600047c02 */ /* 0x000fce0008000f00 */
.L_x_203:
[----:B-1----:R1:W2:Y:S02]  /*a120*/  SYNCS.PHASECHK.TRANS64.TRYWAIT P0, [R4+URZ+0x1f0], R5 ;  /* 0x0001f005040075a7 */ /* 0x0022a400080011ff */
[----:B--2---:R-:W-:Y:S05]  /*a130*/  @!P0 NANOSLEEP.SYNCS 0x989680 ;  /* 0x009896800000895d */ /* 0x004fea0003900000 */
[----:B------:R-:W2:Y:S02]  /*a140*/  @!P0 SYNCS.PHASECHK.TRANS64 P0, [R4+URZ+0x1f0], R5 ;  /* 0x0001f005040085a7 */ /* 0x000ea400080010ff */
[----:B--2---:R-:W-:Y:S05]  /*a150*/  @!P0 BRA `(.L_x_203) ;  /* 0xfffffffc00f08947 */ /* 0x004fea000383ffff */
[----:B------:R-:W-:Y:S05]  /*a160*/  BRA `(.L_x_85) ;  /* 0xffffffa800787947 */ /* 0x000fea000383ffff */
.L_x_90:
[----:B-1----:R-:W-:Y:S07]  /*a170*/  MOV R4, UR10 ;  /* 0x0000000a00047c02 */ /* 0x002fee0008000f00 */
.L_x_204:
[----:B-1----:R1:W2:Y:S02]  /*a180*/  SYNCS.PHASECHK.TRANS64.TRYWAIT P0, [R4+URZ], R7 ;  /* 0x00000007040075a7 */ /* 0x0022a400080011ff */
[----:B--2---:R-:W-:Y:S05]  /*a190*/  @!P0 NANOSLEEP.SYNCS 0x989680 ;  /* 0x009896800000895d */ /* 0x004fea0003900000 */
[----:B------:R-:W2:Y:S02]  /*a1a0*/  @!P0 SYNCS.PHASECHK.TRANS64 P0, [R4+URZ], R7 ;  /* 0x00000007040085a7 */ /* 0x000ea400080010ff */
[----:B--2---:R-:W-:Y:S05]  /*a1b0*/  @!P0 BRA `(.L_x_204) ;  /* 0xfffffffc00f08947 */ /* 0x004fea000383ffff */
[----:B------:R-:W-:Y:S05]  /*a1c0*/  BRA `(.L_x_89) ;  /* 0xffffffa8009c7947 */ /* 0x000fea000383ffff */
.L_x_94:
[----:B--2---:R-:W-:-:S07]  /*a1d0*/  MOV R0, UR4 ;  /* 0x0000000400007c02 */ /* 0x004fce0008000f00 */
.L_x_205:
[----:B-1----:R1:W2:Y:S02]  /*a1e0*/  SYNCS.PHASECHK.TRANS64.TRYWAIT P0, [R0+URZ], R5 ;  /* 0x00000005000075a7 */ /* 0x0022a400080011ff */
[----:B--2---:R-:W-:Y:S05]  /*a1f0*/  @!P0 NANOSLEEP.SYNCS 0x989680 ;  /* 0x009896800000895d */ /* 0x004fea0003900000 */
[----:B------:R-:W2:Y:S02]  /*a200*/  @!P0 SYNCS.PHASECHK.TRANS64 P0, [R0+URZ], R5 ;  /* 0x00000005000085a7 */ /* 0x000ea400080010ff */
[----:B--2---:R-:W-:Y:S05]  /*a210*/  @!P0 BRA `(.L_x_205) ;  /* 0xfffffffc00f08947 */ /* 0x004fea000383ffff */
[----:B------:R-:W-:Y:S05]  /*a220*/  BRA `(.L_x_206) ;  /* 0xffffffac00747947 */ /* 0x000fea000383ffff */
.L_x_97:
[----:B------:R-:W-:-:S07]  /*a230*/  MOV R0, UR17 ;  /* 0x0000001100007c02 */ /* 0x000fce0008000f00 */
.L_x_207:
[----:B-1----:R1:W2:Y:S02]  /*a240*/  SYNCS.PHASECHK.TRANS64.TRYWAIT P1, [R0+URZ+0x200], R5 ;  /* 0x00020005000075a7 */ /* 0x0022a400080211ff */
[----:B--2---:R-:W-:Y:S05]  /*a250*/  @!P1 NANOSLEEP.SYNCS 0x989680 ;  /* 0x009896800000995d */ /* 0x004fea0003900000 */
[----:B------:R-:W2:Y:S02]  /*a260*/  @!P1 SYNCS.PHASECHK.TRANS64 P1, [R0+URZ+0x200], R5 ;  /* 0x00020005000095a7 */ /* 0x000ea400080210ff */
[----:B--2---:R-:W-:Y:S05]  /*a270*/  @!P1 BRA `(.L_x_207) ;  /* 0xfffffffc00f09947 */ /* 0x004fea000383ffff */
[----:B------:R-:W-:Y:S05]  /*a280*/  BRA `(.L_x_208) ;  /* 0xffffffac00c07947 */ /* 0x000fea000383ffff */
.L_x_102:
[----:B------:R-:W-:Y:S07]  /*a290*/  MOV R0, UR27 ;  /* 0x0000001b00007c02 */ /* 0x000fee0008000f00 */
.L_x_209:
[----:B-1----:R1:W3:Y:S02]  /*a2a0*/  SYNCS.PHASECHK.TRANS64.TRYWAIT P0, [R0+URZ+0x1d0], R5 ;  /* 0x0001d005000075a7 */ /* 0x0022e400080011ff */
[----:B---3--:R-:W-:Y:S05]  /*a2b0*/  @!P0 NANOSLEEP.SYNCS 0x989680 ;  /* 0x009896800000895d */ /* 0x008fea0003900000 */
[----:B------:R-:W3:Y:S02]  /*a2c0*/  @!P0 SYNCS.PHASECHK.TRANS64 P0, [R0+URZ+0x1d0], R5 ;  /* 0x0001d005000085a7 */ /* 0x000ee400080010ff */
[----:B---3--:R-:W-:Y:S05]  /*a2d0*/  @!P0 BRA `(.L_x_209) ;  /* 0xfffffffc00f08947 */ /* 0x008fea000383ffff */
[----:B------:R-:W-:Y:S05]  /*a2e0*/  BRA `(.L_x_210) ;  /* 0xffffffb400087947 */ /* 0x000fea000383ffff */
.L_x_105:
[----:B------:R-:W-:Y:S07]  /*a2f0*/  MOV R0, UR27 ;  /* 0x0000001b00007c02 */ /* 0x000fee0008000f00 */
.L_x_211:
[----:B-1----:R1:W3:Y:S02]  /*a300*/  SYNCS.PHASECHK.TRANS64.TRYWAIT P2, [R0+URZ+0x1c8], R11 ;  /* 0x0001c80b000075a7 */ /* 0x0022e400080411ff */
[----:B---3--:R-:W-:Y:S05]  /*a310*/  @!P2 NANOSLEEP.SYNCS 0x989680 ;  /* 0x009896800000a95d */ /* 0x008fea0003900000 */
[----:B------:R-:W3:Y:S02]  /*a320*/  @!P2 SYNCS.PHASECHK.TRANS64 P2, [R0+URZ+0x1c8], R11 ;  /* 0x0001c80b0000a5a7 */ /* 0x000ee400080410ff */
[----:B---3--:R-:W-:Y:S05]  /*a330*/  @!P2 BRA `(.L_x_211) ;  /* 0xfffffffc00f0a947 */ /* 0x008fea000383ffff */
[----:B------:R-:W-:Y:S05]  /*a340*/  BRA `(.L_x_104) ;  /* 0xffffffb8006c7947 */ /* 0x000fea000383ffff */
.L_x_108:
[----:B------:R-:W-:Y:S07]  /*a350*/  MOV R2, UR27 ;  /* 0x0000001b00027c02 */ /* 0x000fee0008000f00 */
.L_x_212:
[----:B-1----:R1:W3:Y:S02]  /*a360*/  SYNCS.PHASECHK.TRANS64.TRYWAIT P1, [R2+URZ+0x1b0], R9 ;  /* 0x0001b009020075a7 */ /* 0x0022e400080211ff */
[----:B---3--:R-:W-:Y:S05]  /*a370*/  @!P1 NANOSLEEP.SYNCS 0x989680 ;  /* 0x009896800000995d */ /* 0x008fea0003900000 */
[----:B------:R-:W3:Y:S02]  /*a380*/  @!P1 SYNCS.PHASECHK.TRANS64 P1, [R2+URZ+0x1b0], R9 ;  /* 0x0001b009020095a7 */ /* 0x000ee400080210ff */
[----:B---3--:R-:W-:Y:S05]  /*a390*/  @!P1 BRA `(.L_x_212) ;  /* 0xfffffffc00f09947 */ /* 0x008fea000383ffff */
[----:B------:R-:W-:Y:S05]  /*a3a0*/  BRA `(.L_x_213) ;  /* 0xffffffbc00207947 */ /* 0x000fea000383ffff */
.L_x_109:
[----:B------:R-:W-:Y:S07]  /*a3b0*/  MOV R0, UR27 ;  /* 0x0000001b00007c02 */ /* 0x000fee0008000f00 */
.L_x_214:
[----:B-1----:R1:W3:Y:S02]  /*a3c0*/  SYNCS.PHASECHK.TRANS64.TRYWAIT P0, [R0+URZ+0x1b8], R9 ;  /* 0x0001b809000075a7 */ /* 0x0022e400080011ff */
[----:B---3--:R-:W-:Y:S05]  /*a3d0*/  @!P0 NANOSLEEP.SYNCS 0x989680 ;  /* 0x009896800000895d */ /* 0x008fea0003900000 */
[----:B------:R-:W3:Y:S02]  /*a3e0*/  @!P0 SYNCS.PHASECHK.TRANS64 P0, [R0+URZ+0x1b8], R9 ;  /* 0x0001b809000085a7 */ /* 0x000ee400080010ff */
[----:B---3--:R-:W-:Y:S05]  /*a3f0*/  @!P0 BRA `(.L_x_214) ;  /* 0xfffffffc00f08947 */ /* 0x008fea000383ffff */
[----:B------:R-:W-:Y:S05]  /*a400*/  BRA `(.L_x_215) ;  /* 0xffffffbc00847947 */ /* 0x000fea000383ffff */
.L_x_111:
[----:B------:R-:W-:-:S07]  /*a410*/  MOV R0, UR27 ;  /* 0x0000001b00007c02 */ /* 0x000fce0008000f00 */
.L_x_216:
[----:B-1----:R1:W3:Y:S02]  /*a420*/  SYNCS.PHASECHK.TRANS64.TRYWAIT P0, [R0+URZ+0x1b0], R3 ;  /* 0x0001b003000075a7 */ /* 0x0022e400080011ff */
[----:B---3--:R-:W-:Y:S05]  /*a430*/  @!P0 NANOSLEEP.SYNCS 0x989680 ;  /* 0x009896800000895d */ /* 0x008fea0003900000 */
[----:B------:R-:W3:Y:S02]  /*a440*/  @!P0 SYNCS.PHASECHK.TRANS64 P0, [R0+URZ+0x1b0], R3 ;  /* 0x0001b003000085a7 */ /* 0x000ee400080010ff */
[----:B---3--:R-:W-:Y:S05]  /*a450*/  @!P0 BRA `(.L_x_216) ;  /* 0xfffffffc00f08947 */ /* 0x008fea000383ffff */
[----:B------:R-:W-:Y:S05]  /*a460*/  BRA `(.L_x_217) ;  /* 0xffffffc000147947 */ /* 0x000fea000383ffff */
.L_x_113:
[----:B------:R-:W-:Y:S07]  /*a470*/  MOV R0, UR44 ;  /* 0x0000002c00007c02 */ /* 0x000fee0008000f00 */
.L_x_218:
[----:B-1----:R1:W2:Y:S02]  /*a480*/  SYNCS.PHASECHK.TRANS64.TRYWAIT P0, [R0+URZ+0x1d0], R3 ;  /* 0x0001d003000075a7 */ /* 0x0022a400080011ff */
[----:B--2---:R-:W-:Y:S05]  /*a490*/  @!P0 NANOSLEEP.SYNCS 0x989680 ;  /* 0x009896800000895d */ /* 0x004fea0003900000 */
[----:B------:R-:W2:Y:S02]  /*a4a0*/  @!P0 SYNCS.PHASECHK.TRANS64 P0, [R0+URZ+0x1d0], R3 ;  /* 0x0001d003000085a7 */ /* 0x000ea400080010ff */
[----:B--2---:R-:W-:Y:S05]  /*a4b0*/  @!P0 BRA `(.L_x_218) ;  /* 0xfffffffc00f08947 */ /* 0x004fea000383ffff */
[----:B------:R-:W-:Y:S05]  /*a4c0*/  BRA `(.L_x_219) ;  /* 0xffffffc000d87947 */ /* 0x000fea000383ffff */
.L_x_124:
[----:B---3--:R3:W4:Y:S02]  /*a4d0*/  SYNCS.PHASECHK.TRANS64.TRYWAIT P1, [R0+URZ+0x1a0], R3 ;  /* 0x0001a003000075a7 */ /* 0x00872400080211ff */
[----:B----4-:R-:W-:Y:S05]  /*a4e0*/  @!P1 NANOSLEEP.SYNCS 0x989680 ;  /* 0x009896800000995d */ /* 0x010fea0003900000 */
[----:B------:R-:W4:Y:S02]  /*a4f0*/  @!P1 SYNCS.PHASECHK.TRANS64 P1, [R0+URZ+0x1a0], R3 ;  /* 0x0001a003000095a7 */ /* 0x000f2400080210ff */
[----:B----4-:R-:W-:Y:S05]  /*a500*/  @!P1 BRA `(.L_x_124) ;  /* 0xfffffffc00f09947 */ /* 0x010fea000383ffff */
[----:B------:R-:W-:Y:S05]  /*a510*/  BRA `(.L_x_123) ;  /* 0xffffffd000b87947 */ /* 0x000fea000383ffff */
.L_x_126:
[----:B--2---:R2:W1:Y:S02]  /*a520*/  SYNCS.PHASECHK.TRANS64.TRYWAIT P0, [R103+URZ+0x1e0], R4 ;  /* 0x0001e004670075a7 */ /* 0x00446400080011ff */
[----:B-1----:R-:W-:Y:S05]  /*a530*/  @!P0 NANOSLEEP.SYNCS 0x989680 ;  /* 0x009896800000895d */ /* 0x002fea0003900000 */
[----:B------:R-:W1:Y:S02]  /*a540*/  @!P0 SYNCS.PHASECHK.TRANS64 P0, [R103+URZ+0x1e0], R4 ;  /* 0x0001e004670085a7 */ /* 0x000e6400080010ff */
[----:B-1----:R-:W-:Y:S05]  /*a550*/  @!P0 BRA `(.L_x_126) ;  /* 0xfffffffc00f08947 */ /* 0x002fea000383ffff */
[----:B------:R-:W-:Y:S05]  /*a560*/  BRA `(.L_x_125) ;  /* 0xffffffd400087947 */ /* 0x000fea000383ffff */
.L_x_135:
[----:B---3--:R3:W4:Y:S02]  /*a570*/  SYNCS.PHASECHK.TRANS64.TRYWAIT P0, [R116+URZ+0x1a0], R3 ;  /* 0x0001a003740075a7 */ /* 0x00872400080011ff */
[----:B----4-:R-:W-:Y:S05]  /*a580*/  @!P0 NANOSLEEP.SYNCS 0x989680 ;  /* 0x009896800000895d */ /* 0x010fea0003900000 */
[----:B------:R-:W4:Y:S02]  /*a590*/  @!P0 SYNCS.PHASECHK.TRANS64 P0, [R116+URZ+0x1a0], R3 ;  /* 0x0001a003740085a7 */ /* 0x000f2400080010ff */
[----:B----4-:R-:W-:Y:S05]  /*a5a0*/  @!P0 BRA `(.L_x_135) ;  /* 0xfffffffc00f08947 */ /* 0x010fea000383ffff */
[----:B------:R-:W-:Y:S05]  /*a5b0*/  BRA `(.L_x_134) ;  /* 0xffffffe0002c7947 */ /* 0x000fea000383ffff */
        .weak           $__internal_0_$__cuda_sm10x_tcgen05_guardrail_trap_col_being_dealloced_not_returned_by_alloc
        .type           $__internal_0_$__cuda_sm10x_tcgen05_guardrail_trap_col_being_dealloced_not_returned_by_alloc,@function
        .size           $__internal_0_$__cuda_sm10x_tcgen05_guardrail_trap_col_being_dealloced_not_returned_by_alloc,($__internal_1_$__cuda_sm10x_tcgen05_guardrail_trap_phase_invalid_during_alloc - $__internal_0_$__cuda_sm10x_tcgen05_guardrail_trap_col_being_dealloced_not_returned_by_alloc)
$__internal_0_$__cuda_sm10x_tcgen05_guardrail_trap_col_being_dealloced_not_returned_by_alloc:
[----:B------:R-:W-:Y:S05]  /*a5c0*/  BPT.TRAP 0x1 ;  /* 0x000000040000795c */ /* 0x000fea0000300000 */
[----:B------:R-:W-:-:S04]  /*a5d0*/  HFMA2 R3, -RZ, RZ, 0, 0 ;  /* 0x00000000ff037431 */ /* 0x000fc800000001ff */
[----:B------:R-:W-:Y:S05]  /*a5e0*/  RET.REL.NODEC R2 `(_ZN7cutlass13device_kernelINS_4conv6kernel13ConvUniversalINS1_16ConvProblemShapeILNS1_8OperatorE0ELi3EEENS1_10collective14CollectiveConvINS1_47MainloopSm100TmaUmmaWarpSpecializedImplicitGemmILS5_0ELi26ELi3ELi1ELi2EN4cute5tupleIJNSA_1CILi2EEENSC_ILi1EEESE_EEEEENSB_IJNSC_ILi128EEESH_NSB_IJNSC_ILi64EEEEEEEEENS_12float_e4m3_tESL_NSA_8TiledMMAINSA_8MMA_AtomIJNSA_10MMA_TraitsINSA_25SM100_MMA_F8F6F4_2x1SM_SSEJSL_SL_fSH_SH_NSA_17integral_constantINSA_4UMMA5MajorELSS_0EEEST_NSQ_INSR_7ScaleInELSU_0EEESV_EEEEEENSA_6LayoutINSB_IJSE_SE_SE_EEENSB_IJNSC_ILi0EEES10_S10_EEEEENSB_IJNSA_10UnderscoreES13_S13_EEEEENS7_6detail27Sm100ImplicitGemmTileTraitsINSA_25SM100_TMA_2SM_LOAD_IM2COLENSA_14ComposedLayoutINSA_7SwizzleILi2ELi4ELi3EEENSA_18smem_ptr_flag_bitsILi8EEENSY_INSB_IJNSC_ILi8EEESI_EEENSB_IJSI_SE_EEEEEEEvEENS17_INSA_18SM100_TMA_2SM_LOADES1I_vEEEENS_8epilogue10collective18CollectiveEpilogueINS1N_23Sm100TmaWarpSpecializedILi2ELi2ELi32ELb0ELb0EEEJNSB_IJSI_SH_SJ_EEENSB_IJNSY_ISI_SE_EENSY_INSB_IJNSC_ILi32EEESD_EEENSB_IJSE_SI_EEEEEEEESL_NSB_IJNSB_IJllllEEESE_S10_EEESL_S20_NS1N_6fusion15FusionCallbacksIS1R_NS21_17LinearCombinationISL_fSL_fLNS_15FloatRoundStyleE2EEES1S_S1Y_JEEENSA_5SM1004TMEM4LOAD26SM100_TMEM_LOAD_32dp32b32xENSA_20SM90_TMA_LOAD_IM2COLENS19_INS1A_ILi1ELi4ELi3EEES1D_NSY_INSB_IJS1E_S1U_EEENSB_IJS1U_SE_EEEEEEENSA_39AutoVectorizingCopyWithAssumedAlignmentILi128EEENSA_21SM90_TMA_STORE_IM2COLES2G_S2I_S2I_EEEvvEEEEvNT_6ParamsE) ;  /* 0xffffff5802847950 */ /* 0x000fea0003c3ffff */
        .weak           $__internal_1_$__cuda_sm10x_tcgen05_guardrail_trap_phase_invalid_during_alloc
        .type           $__internal_1_$__cuda_sm10x_tcgen05_guardrail_trap_phase_invalid_during_alloc,@function
        .size           $__internal_1_$__cuda_sm10x_tcgen05_guardrail_trap_phase_invalid_during_alloc,($__internal_2_$__cuda_sm10x_tcgen05_guardrail_trap_unallocated_columns_being_dealloced - $__internal_1_$__cuda_sm10x_tcgen05_guardrail_trap_phase_invalid_during_alloc)
$__internal_1_$__cuda_sm10x_tcgen05_guardrail_trap_phase_invalid_during_alloc:
[----:B------:R-:W-:Y:S05]  /*a5f0*/  BPT.TRAP 0x1 ;  /* 0x000000040000795c */ /* 0x000fea0000300000 */
[----:B------:R-:W-:-:S04]  /*a600*/  MOV R5, 0x0 ;  /* 0x0000000000057802 */ /* 0x000fc80000000f00 */
[----:B------:R-:W-:Y:S05]  /*a610*/  RET.REL.NODEC R4 `(_ZN7cutlass13device_kernelINS_4conv6kernel13ConvUniversalINS1_16ConvProblemShapeILNS1_8OperatorE0ELi3EEENS1_10collective14CollectiveConvINS1_47MainloopSm100TmaUmmaWarpSpecializedImplicitGemmILS5_0ELi26ELi3ELi1ELi2EN4cute5tupleIJNSA_1CILi2EEENSC_ILi1EEESE_EEEEENSB_IJNSC_ILi128EEESH_NSB_IJNSC_ILi64EEEEEEEEENS_12float_e4m3_tESL_NSA_8TiledMMAINSA_8MMA_AtomIJNSA_10MMA_TraitsINSA_25SM100_MMA_F8F6F4_2x1SM_SSEJSL_SL_fSH_SH_NSA_17integral_constantINSA_4UMMA5MajorELSS_0EEEST_NSQ_INSR_7ScaleInELSU_0EEESV_EEEEEENSA_6LayoutINSB_IJSE_SE_SE_EEENSB_IJNSC_ILi0EEES10_S10_EEEEENSB_IJNSA_10UnderscoreES13_S13_EEEEENS7_6detail27Sm100ImplicitGemmTileTraitsINSA_25SM100_TMA_2SM_LOAD_IM2COLENSA_14ComposedLayoutINSA_7SwizzleILi2ELi4ELi3EEENSA_18smem_ptr_flag_bitsILi8EEENSY_INSB_IJNSC_ILi8EEESI_EEENSB_IJSI_SE_EEEEEEEvEENS17_INSA_18SM100_TMA_2SM_LOADES1I_vEEEENS_8epilogue10collective18CollectiveEpilogueINS1N_23Sm100TmaWarpSpecializedILi2ELi2ELi32ELb0ELb0EEEJNSB_IJSI_SH_SJ_EEENSB_IJNSY_ISI_SE_EENSY_INSB_IJNSC_ILi32EEESD_EEENSB_IJSE_SI_EEEEEEEESL_NSB_IJNSB_IJllllEEESE_S10_EEESL_S20_NS1N_6fusion15FusionCallbacksIS1R_NS21_17LinearCombinationISL_fSL_fLNS_15FloatRoundStyleE2EEES1S_S1Y_JEEENSA_5SM1004TMEM4LOAD26SM100_TMEM_LOAD_32dp32b32xENSA_20SM90_TMA_LOAD_IM2COLENS19_INS1A_ILi1ELi4ELi3EEES1D_NSY_INSB_IJS1E_S1U_EEENSB_IJS1U_SE_EEEEEEENSA_39AutoVectorizingCopyWithAssumedAlignmentILi128EEENSA_21SM90_TMA_STORE_IM2COLES2G_S2I_S2I_EEEvvEEEEvNT_6ParamsE) ;  /* 0xffffff5804787950 */ /* 0x000fea0003c3ffff */
        .weak           $__internal_2_$__cuda_sm10x_tcgen05_guardrail_trap_unallocated_columns_being_dealloced
        .type           $__internal_2_$__cuda_sm10x_tcgen05_guardrail_trap_unallocated_columns_being_dealloced,@function
        .size           $__internal_2_$__cuda_sm10x_tcgen05_guardrail_trap_unallocated_columns_being_dealloced,(.L_x_221 - $__internal_2_$__cuda_sm10x_tcgen05_guardrail_trap_unallocated_columns_being_dealloced)
$__internal_2_$__cuda_sm10x_tcgen05_guardrail_trap_unallocated_columns_being_dealloced:
[----:B------:R-:W-:Y:S05]  /*a620*/  BPT.TRAP 0x1 ;  /* 0x000000040000795c */ /* 0x000fea0000300000 */
[----:B------:R-:W-:-:S04]  /*a630*/  HFMA2 R3, -RZ, RZ, 0, 0 ;  /* 0x00000000ff037431 */ /* 0x000fc800000001ff */
[----:B------:R-:W-:Y:S05]  /*a640*/  RET.REL.NODEC R2 `(_ZN7cutlass13device_kernelINS_4conv6kernel13ConvUniversalINS1_16ConvProblemShapeILNS1_8OperatorE0ELi3EEENS1_10collective14CollectiveConvINS1_47MainloopSm100TmaUmmaWarpSpecializedImplicitGemmILS5_0ELi26ELi3ELi1ELi2EN4cute5tupleIJNSA_1CILi2EEENSC_ILi1EEESE_EEEEENSB_IJNSC_ILi128EEESH_NSB_IJNSC_ILi64EEEEEEEEENS_12float_e4m3_tESL_NSA_8TiledMMAINSA_8MMA_AtomIJNSA_10MMA_TraitsINSA_25SM100_MMA_F8F6F4_2x1SM_SSEJSL_SL_fSH_SH_NSA_17integral_constantINSA_4UMMA5MajorELSS_0EEEST_NSQ_INSR_7ScaleInELSU_0EEESV_EEEEEENSA_6LayoutINSB_IJSE_SE_SE_EEENSB_IJNSC_ILi0EEES10_S10_EEEEENSB_IJNSA_10UnderscoreES13_S13_EEEEENS7_6detail27Sm100ImplicitGemmTileTraitsINSA_25SM100_TMA_2SM_LOAD_IM2COLENSA_14ComposedLayoutINSA_7SwizzleILi2ELi4ELi3EEENSA_18smem_ptr_flag_bitsILi8EEENSY_INSB_IJNSC_ILi8EEESI_EEENSB_IJSI_SE_EEEEEEEvEENS17_INSA_18SM100_TMA_2SM_LOADES1I_vEEEENS_8epilogue10collective18CollectiveEpilogueINS1N_23Sm100TmaWarpSpecializedILi2ELi2ELi32ELb0ELb0EEEJNSB_IJSI_SH_SJ_EEENSB_IJNSY_ISI_SE_EENSY_INSB_IJNSC_ILi32EEESD_EEENSB_IJSE_SI_EEEEEEEESL_NSB_IJNSB_IJllllEEESE_S10_EEESL_S20_NS1N_6fusion15FusionCallbacksIS1R_NS21_17LinearCombinationISL_fSL_fLNS_15FloatRoundStyleE2EEES1S_S1Y_JEEENSA_5SM1004TMEM4LOAD26SM100_TMEM_LOAD_32dp32b32xENSA_20SM90_TMA_LOAD_IM2COLENS19_INS1A_ILi1ELi4ELi3EEES1D_NSY_INSB_IJS1E_S1U_EEENSB_IJS1U_SE_EEEEEEENSA_39AutoVectorizingCopyWithAssumedAlignmentILi128EEENSA_21SM90_TMA_STORE_IM2COLES2G_S2I_S2I_EEEvvEEEEvNT_6ParamsE) ;  /* 0xffffff58026c7950 */ /* 0x000fea0003c3ffff */
.L_x_220:
[----:B------:R-:W-:-:S00]  /*a650*/  BRA `(.L_x_220) ;  /* 0xfffffffc00fc7947 */ /* 0x000fc0000383ffff */
[----:B------:R-:W-:-:S00]  /*a660*/  NOP ;  /* 0x0000000000007918 */ /* 0x000fc00000000000 */
        /* <DEDUP_REMOVED lines=9> */
.L_x_221:


//--------------------- .nv.global.init           --------------------------
	.section	.nv.global.init,"aw",@progbits
.nv.global.init:
	.type		$str$29,@object
	.size		$str$29,($str$30 - $str$29)
$str$29:
        /*0000*/ 	.byte	0x28, 0x61, 0x64, 0x64, 0x72, 0x65, 0x73, 0x73, 0x20, 0x26, 0x20, 0x6d, 0x61, 0x73, 0x6b, 0x29
        /*0010*/ 	.byte	0x20, 0x3d, 0x3d, 0x20, 0x30, 0x00
	.type		$str$30,@object
	.size		$str$30,($str$28 - $str$30)
$str$30:
        /*0016*/ 	.byte	0x2f, 0x74, 0x6d, 0x70, 0x2f, 0x63, 0x75, 0x74, 0x6c, 0x61, 0x73, 0x73, 0x5f, 0x73, 0x77, 0x65
        /*0026*/ 	.byte	0x65, 0x70, 0x5f, 0x73, 0x72, 0x63, 0x2f, 0x69, 0x6e, 0x63, 0x6c, 0x75, 0x64, 0x65, 0x2f, 0x63
        /*0036*/ 	.byte	0x75, 0x74, 0x65, 0x2f, 0x70, 0x6f, 0x69, 0x6e, 0x74, 0x65, 0x72, 0x5f, 0x66, 0x6c, 0x61, 0x67
        /*0046*/ 	.byte	0x67, 0x65, 0x64, 0x2e, 0x68, 0x70, 0x70, 0x00
	.type		$str$28,@object
	.size		$str$28,($str$27 - $str$28)
$str$28:
        /*004e*/ 	.byte	0x2f, 0x74, 0x6d, 0x70, 0x2f, 0x63, 0x75, 0x74, 0x6c, 0x61, 0x73, 0x73, 0x5f, 0x73, 0x77, 0x65
        /*005e*/ 	.byte	0x65, 0x70, 0x5f, 0x73, 0x72, 0x63, 0x2f, 0x69, 0x6e, 0x63, 0x6c, 0x75, 0x64, 0x65, 0x2f, 0x63
        /*006e*/ 	.byte	0x75, 0x74, 0x65, 0x2f, 0x61, 0x74, 0x6f, 0x6d, 0x2f, 0x63, 0x6f, 0x70, 0x79, 0x5f, 0x74, 0x72
        /*007e*/ 	.byte	0x61, 0x69, 0x74, 0x73, 0x5f, 0x73, 0x6d, 0x31, 0x30, 0x30, 0x2e, 0x68, 0x70, 0x70, 0x00
	.type		$str$27,@object
	.size		$str$27,(__unnamed_1 - $str$27)
$str$27:
        /*008d*/ 	.byte	0x28, 0x28, 0x75, 0x69, 0x6e, 0x74, 0x33, 0x32, 0x5f, 0x74, 0x28, 0x74, 0x68, 0x72, 0x65, 0x61
        /*009d*/ 	.byte	0x64, 0x49, 0x64, 0x78, 0x2e, 0x78, 0x29, 0x20, 0x2f, 0x20, 0x33, 0x32, 0x29, 0x20, 0x25, 0x20
        /*00ad*/ 	.byte	0x34, 0x29, 0x20, 0x3d, 0x3d, 0x20, 0x28, 0x28, 0x28, 0x74, 0x6d, 0x65, 0x6d, 0x5f, 0x61, 0x64
        /*00bd*/ 	.byte	0x64, 0x72, 0x20, 0x3e, 0x3e, 0x20, 0x31, 0x36, 0x29, 0x20, 0x2f, 0x20, 0x33, 0x32, 0x29, 0x20
        /*00cd*/ 	.byte	0x25, 0x20, 0x34, 0x29, 0x00
	.type		__unnamed_1,@object
	.size		__unnamed_1,(__unnamed_2 - __unnamed_1)
__unnamed_1:
        /*00d2*/ 	.byte	0x61, 0x75, 0x74, 0x6f, 0x20, 0x63, 0x75, 0x74, 0x65, 0x3a, 0x3a, 0x61, 0x73, 0x5f, 0x70, 0x6f
        /* <DEDUP_REMOVED lines=24> */
        /*0262*/ 	.byte	0x3a, 0x3a, 0x43, 0x3c, 0x34, 0x30, 0x39, 0x36, 0x3e, 0x3e, 0x3e, 0x3e, 0x5d, 0x00
	.type		__unnamed_2,@object
	.size		__unnamed_2,(.L_2 - __unnamed_2)
__unnamed_2:
        /* <DEDUP_REMOVED lines=40> */
        /*04f0*/ 	.byte	0x74, 0x65, 0x3a, 0x3a, 0x43, 0x3c, 0x30, 0x3e, 0x3e, 0x3e, 0x3e, 0x5d, 0x00
.L_2:


//--------------------- .nv.shared._ZN7cutlass13device_kernelINS_4conv6kernel13ConvUniversalINS1_16ConvProblemShapeILNS1_8OperatorE0ELi3EEENS1_10collective14CollectiveConvINS1_47MainloopSm100TmaUmmaWarpSpecializedImplicitGemmILS5_0ELi26ELi3ELi1ELi2EN4cute5tupleIJNSA_1CILi2EEENSC_ILi1EEESE_EEEEENSB_IJNSC_ILi128EEESH_NSB_IJNSC_ILi64EEEEEEEEENS_12float_e4m3_tESL_NSA_8TiledMMAINSA_8MMA_AtomIJNSA_10MMA_TraitsINSA_25SM100_MMA_F8F6F4_2x1SM_SSEJSL_SL_fSH_SH_NSA_17integral_constantINSA_4UMMA5MajorELSS_0EEEST_NSQ_INSR_7ScaleInELSU_0EEESV_EEEEEENSA_6LayoutINSB_IJSE_SE_SE_EEENSB_IJNSC_ILi0EEES10_S10_EEEEENSB_IJNSA_10UnderscoreES13_S13_EEEEENS7_6detail27Sm100ImplicitGemmTileTraitsINSA_25SM100_TMA_2SM_LOAD_IM2COLENSA_14ComposedLayoutINSA_7SwizzleILi2ELi4ELi3EEENSA_18smem_ptr_flag_bitsILi8EEENSY_INSB_IJNSC_ILi8EEESI_EEENSB_IJSI_SE_EEEEEEEvEENS17_INSA_18SM100_TMA_2SM_LOADES1I_vEEEENS_8epilogue10collective18CollectiveEpilogueINS1N_23Sm100TmaWarpSpecializedILi2ELi2ELi32ELb0ELb0EEEJNSB_IJSI_SH_SJ_EEENSB_IJNSY_ISI_SE_EENSY_INSB_IJNSC_ILi32EEESD_EEENSB_IJSE_SI_EEEEEEEESL_NSB_IJNSB_IJllllEEESE_S10_EEESL_S20_NS1N_6fusion15FusionCallbacksIS1R_NS21_17LinearCombinationISL_fSL_fLNS_15FloatRoundStyleE2EEES1S_S1Y_JEEENSA_5SM1004TMEM4LOAD26SM100_TMEM_LOAD_32dp32b32xENSA_20SM90_TMA_LOAD_IM2COLENS19_INS1A_ILi1ELi4ELi3EEES1D_NSY_INSB_IJS1E_S1U_EEENSB_IJS1U_SE_EEEEEEENSA_39AutoVectorizingCopyWithAssumedAlignmentILi128EEENSA_21SM90_TMA_STORE_IM2COLES2G_S2I_S2I_EEEvvEEEEvNT_6ParamsE --------------------------
	.section	.nv.shared._ZN7cutlass13device_kernelINS_4conv6kernel13ConvUniversalINS1_16ConvProblemShapeILNS1_8OperatorE0ELi3EEENS1_10collective14CollectiveConvINS1_47MainloopSm100TmaUmmaWarpSpecializedImplicitGemmILS5_0ELi26ELi3ELi1ELi2EN4cute5tupleIJNSA_1CILi2EEENSC_ILi1EEESE_EEEEENSB_IJNSC_ILi128EEESH_NSB_IJNSC_ILi64EEEEEEEEENS_12float_e4m3_tESL_NSA_8TiledMMAINSA_8MMA_AtomIJNSA_10MMA_TraitsINSA_25SM100_MMA_F8F6F4_2x1SM_SSEJSL_SL_fSH_SH_NSA_17integral_constantINSA_4UMMA5MajorELSS_0EEEST_NSQ_INSR_7ScaleInELSU_0EEESV_EEEEEENSA_6LayoutINSB_IJSE_SE_SE_EEENSB_IJNSC_ILi0EEES10_S10_EEEEENSB_IJNSA_10UnderscoreES13_S13_EEEEENS7_6detail27Sm100ImplicitGemmTileTraitsINSA_25SM100_TMA_2SM_LOAD_IM2COLENSA_14ComposedLayoutINSA_7SwizzleILi2ELi4ELi3EEENSA_18smem_ptr_flag_bitsILi8EEENSY_INSB_IJNSC_ILi8EEESI_EEENSB_IJSI_SE_EEEEEEEvEENS17_INSA_18SM100_TMA_2SM_LOADES1I_vEEEENS_8epilogue10collective18CollectiveEpilogueINS1N_23Sm100TmaWarpSpecializedILi2ELi2ELi32ELb0ELb0EEEJNSB_IJSI_SH_SJ_EEENSB_IJNSY_ISI_SE_EENSY_INSB_IJNSC_ILi32EEESD_EEENSB_IJSE_SI_EEEEEEEESL_NSB_IJNSB_IJllllEEESE_S10_EEESL_S20_NS1N_6fusion15FusionCallbacksIS1R_NS21_17LinearCombinationISL_fSL_fLNS_15FloatRoundStyleE2EEES1S_S1Y_JEEENSA_5SM1004TMEM4LOAD26SM100_TMEM_LOAD_32dp32b32xENSA_20SM90_TMA_LOAD_IM2COLENS19_INS1A_ILi1ELi4ELi3EEES1D_NSY_INSB_IJS1E_S1U_EEENSB_IJS1U_SE_EEEEEEENSA_39AutoVectorizingCopyWithAssumedAlignmentILi128EEENSA_21SM90_TMA_STORE_IM2COLES2G_S2I_S2I_EEEvvEEEEvNT_6ParamsE,"aw",@nobits
	.sectionflags	@""
	.align	16
	.zero		1024


//--------------------- .nv.shared.reserved.0     --------------------------
	.section	.nv.shared.reserved.0,"aw",@nobits
	.weak		__nv_reservedSMEM_offset_0_alias
	.size		__nv_reservedSMEM_offset_0_alias, 0, 64
	.other		__nv_reservedSMEM_offset_0_alias,@"STO_CUDA_RESERVED_SHARED STV_DEFAULT"
__nv_reservedSMEM_offset_0_alias:
	.zero		0
.nv.shared.reserved.0:
	.zero		64
	.weak		__nv_reservedSMEM_tcgen05_partition
	.type		__nv_reservedSMEM_tcgen05_partition,@object
	.size		__nv_reservedSMEM_tcgen05_partition,(.L_0 - __nv_reservedSMEM_tcgen05_partition)
__nv_reservedSMEM_tcgen05_partition:
	.zero		32
.L_0:


//--------------------- .nv.global                --------------------------
	.section	.nv.global,"aw",@nobits
.nv.global:
	.type		_ZN39_INTERNAL_d16d6b06_4_k_cu_56f7d18e_42254cute1_E,@object
	.size		_ZN39_INTERNAL_d16d6b06_4_k_cu_56f7d18e_42254cute1_E,(_ZN39_INTERNAL_d16d6b06_4_k_cu_56f7d18e_42254cuda3std3__45__cpo6cbeginE - _ZN39_INTERNAL_d16d6b06_4_k_cu_56f7d18e_42254cute1_E)
_ZN39_INTERNAL_d16d6b06_4_k_cu_56f7d18e_42254cute1_E:
	.zero		1
	.type		_ZN39_INTERNAL_d16d6b06_4_k_cu_56f7d18e_42254cuda3std3__45__cpo6cbeginE,@object
	.size		_ZN39_INTERNAL_d16d6b06_4_k_cu_56f7d18e_42254cuda3std3__45__cpo6cbeginE,(_ZN39_INTERNAL_d16d6b06_4_k_cu_56f7d18e_42254cuda3std3__48in_placeE - _ZN39_INTERNAL_d16d6b06_4_k_cu_56f7d18e_42254cuda3std3__45__cpo6cbeginE)
_ZN39_INTERNAL_d16d6b06_4_k_cu_56f7d18e_42254cuda3std3__45__cpo6cbeginE:
	.zero		1
	.type		_ZN39_INTERNAL_d16d6b06_4_k_cu_56f7d18e_42254cuda3std3__48in_placeE,@object
	.size		_ZN39_INTERNAL_d16d6b06_4_k_cu_56f7d18e_42254cuda3std3__48in_placeE,(_ZN39_INTERNAL_d16d6b06_4_k_cu_56f7d18e_42254cuda3std6ranges3__45__cpo9iter_moveE - _ZN39_INTERNAL_d16d6b06_4_k_cu_56f7d18e_42254cuda3std3__48in_placeE)
_ZN39_INTERNAL_d16d6b06_4_k_cu_56f7d18e_42254cuda3std3__48in_placeE:
	.zero		1
	.type		_ZN39_INTERNAL_d16d6b06_4_k_cu_56f7d18e_42254cuda3std6ranges3__45__cpo9iter_moveE,@object
	.size		_ZN39_INTERNAL_d16d6b06_4_k_cu_56f7d18e_42254cuda3std6ranges3__45__cpo9iter_moveE,(_ZN39_INTERNAL_d16d6b06_4_k_cu_56f7d18e_42254cuda3std3__45__cpo5beginE - _ZN39_INTERNAL_d16d6b06_4_k_cu_56f7d18e_42254cuda3std6ranges3__45__cpo9iter_moveE)
_ZN39_INTERNAL_d16d6b06_4_k_cu_56f7d18e_42254cuda3std6ranges3__45__cpo9iter_moveE:
	.zero		1
	.type		_ZN39_INTERNAL_d16d6b06_4_k_cu_56f7d18e_42254cuda3std3__45__cpo5beginE,@object
	.size		_ZN39_INTERNAL_d16d6b06_4_k_cu_56f7d18e_42254cuda3std3__45__cpo5beginE,(_ZN39_INTERNAL_d16d6b06_4_k_cu_56f7d18e_42254cuda3std3__441_GLOBAL__N__d16d6b06_4_k_cu_56f7d18e_42256ignoreE - _ZN39_INTERNAL_d16d6b06_4_k_cu_56f7d18e_42254cuda3std3__45__cpo5beginE)
_ZN39_INTERNAL_d16d6b06_4_k_cu_56f7d18e_42254cuda3std3__45__cpo5beginE:
	.zero		1
	.type		_ZN39_INTERNAL_d16d6b06_4_k_cu_56f7d18e_42254cuda3std3__441_GLOBAL__N__d16d6b06_4_k_cu_56f7d18e_42256ignoreE,@object
	.size		_ZN39_INTERNAL_d16d6b06_4_k_cu_56f7d18e_42254cuda3std3__441_GLOBAL__N__d16d6b06_4_k_cu_56f7d18e_42256ignoreE,(_ZN39_INTERNAL_d16d6b06_4_k_cu_56f7d18e_42254cute7productE - _ZN39_INTERNAL_d16d6b06_4_k_cu_56f7d18e_42254cuda3std3__441_GLOBAL__N__d16d6b06_4_k_cu_56f7d18e_42256ignoreE)
_ZN39_INTERNAL_d16d6b06_4_k_cu_56f7d18e_42254cuda3std3__441_GLOBAL__N__d16d6b06_4_k_cu_56f7d18e_42256ignoreE:
	.zero		1
	.type		_ZN39_INTERNAL_d16d6b06_4_k_cu_56f7d18e_42254cute7productE,@object
	.size		_ZN39_INTERNAL_d16d6b06_4_k_cu_56f7d18e_42254cute7productE,(_ZN39_INTERNAL_d16d6b06_4_k_cu_56f7d18e_42254cuda3std3__45__cpo3endE - _ZN39_INTERNAL_d16d6b06_4_k_cu_56f7d18e_42254cute7productE)
_ZN39_INTERNAL_d16d6b06_4_k_cu_56f7d18e_42254cute7productE:
	.zero		1
	.type		_ZN39_INTERNAL_d16d6b06_4_k_cu_56f7d18e_42254cuda3std3__45__cpo3endE,@object
	.size		_ZN39_INTERNAL_d16d6b06_4_k_cu_56f7d18e_42254cuda3std3__45__cpo3endE,(_ZN39_INTERNAL_d16d6b06_4_k_cu_56f7d18e_42254cuda3std3__419piecewise_constructE - _ZN39_INTERNAL_d16d6b06_4_k_cu_56f7d18e_42254cuda3std3__45__cpo3endE)
_ZN39_INTERNAL_d16d6b06_4_k_cu_56f7d18e_42254cuda3std3__45__cpo3endE:
	.zero		1
	.type		_ZN39_INTERNAL_d16d6b06_4_k_cu_56f7d18e_42254cuda3std3__419piecewise_constructE,@object
	.size		_ZN39_INTERNAL_d16d6b06_4_k_cu_56f7d18e_42254cuda3std3__419piecewise_constructE,(_ZN39_INTERNAL_d16d6b06_4_k_cu_56f7d18e_42254cuda3std3__45__cpo4cendE - _ZN39_INTERNAL_d16d6b06_4_k_cu_56f7d18e_42254cuda3std3__419piecewise_constructE)
_ZN39_INTERNAL_d16d6b06_4_k_cu_56f7d18e_42254cuda3std3__419piecewise_constructE:
	.zero		1
	.type		_ZN39_INTERNAL_d16d6b06_4_k_cu_56f7d18e_42254cuda3std3__45__cpo4cendE,@object
	.size		_ZN39_INTERNAL_d16d6b06_4_k_cu_56f7d18e_42254cuda3std3__45__cpo4cendE,(_ZN39_INTERNAL_d16d6b06_4_k_cu_56f7d18e_42254cuda3std6ranges3__45__cpo4swapE - _ZN39_INTERNAL_d16d6b06_4_k_cu_56f7d18e_42254cuda3std3__45__cpo4cendE)
_ZN39_INTERNAL_d16d6b06_4_k_cu_56f7d18e_42254cuda3std3__45__cpo4cendE:
	.zero		1
	.type		_ZN39_INTERNAL_d16d6b06_4_k_cu_56f7d18e_42254cuda3std6ranges3__45__cpo4swapE,@object
	.size		_ZN39_INTERNAL_d16d6b06_4_k_cu_56f7d18e_42254cuda3std6ranges3__45__cpo4swapE,(.L_10 - _ZN39_INTERNAL_d16d6b06_4_k_cu_56f7d18e_42254cuda3std6ranges3__45__cpo4swapE)
_ZN39_INTERNAL_d16d6b06_4_k_cu_56f7d18e_42254cuda3std6ranges3__45__cpo4swapE:
	.zero		1
.L_10:


//--------------------- .nv.constant0._ZN7cutlass13device_kernelINS_4conv6kernel13ConvUniversalINS1_16ConvProblemShapeILNS1_8OperatorE0ELi3EEENS1_10collective14CollectiveConvINS1_47MainloopSm100TmaUmmaWarpSpecializedImplicitGemmILS5_0ELi26ELi3ELi1ELi2EN4cute5tupleIJNSA_1CILi2EEENSC_ILi1EEESE_EEEEENSB_IJNSC_ILi128EEESH_NSB_IJNSC_ILi64EEEEEEEEENS_12float_e4m3_tESL_NSA_8TiledMMAINSA_8MMA_AtomIJNSA_10MMA_TraitsINSA_25SM100_MMA_F8F6F4_2x1SM_SSEJSL_SL_fSH_SH_NSA_17integral_constantINSA_4UMMA5MajorELSS_0EEEST_NSQ_INSR_7ScaleInELSU_0EEESV_EEEEEENSA_6LayoutINSB_IJSE_SE_SE_EEENSB_IJNSC_ILi0EEES10_S10_EEEEENSB_IJNSA_10UnderscoreES13_S13_EEEEENS7_6detail27Sm100ImplicitGemmTileTraitsINSA_25SM100_TMA_2SM_LOAD_IM2COLENSA_14ComposedLayoutINSA_7SwizzleILi2ELi4ELi3EEENSA_18smem_ptr_flag_bitsILi8EEENSY_INSB_IJNSC_ILi8EEESI_EEENSB_IJSI_SE_EEEEEEEvEENS17_INSA_18SM100_TMA_2SM_LOADES1I_vEEEENS_8epilogue10collective18CollectiveEpilogueINS1N_23Sm100TmaWarpSpecializedILi2ELi2ELi32ELb0ELb0EEEJNSB_IJSI_SH_SJ_EEENSB_IJNSY_ISI_SE_EENSY_INSB_IJNSC_ILi32EEESD_EEENSB_IJSE_SI_EEEEEEEESL_NSB_IJNSB_IJllllEEESE_S10_EEESL_S20_NS1N_6fusion15FusionCallbacksIS1R_NS21_17LinearCombinationISL_fSL_fLNS_15FloatRoundStyleE2EEES1S_S1Y_JEEENSA_5SM1004TMEM4LOAD26SM100_TMEM_LOAD_32dp32b32xENSA_20SM90_TMA_LOAD_IM2COLENS19_INS1A_ILi1ELi4ELi3EEES1D_NSY_INSB_IJS1E_S1U_EEENSB_IJS1U_SE_EEEEEEENSA_39AutoVectorizingCopyWithAssumedAlignmentILi128EEENSA_21SM90_TMA_STORE_IM2COLES2G_S2I_S2I_EEEvvEEEEvNT_6ParamsE --------------------------
	.section	.nv.constant0._ZN7cutlass13device_kernelINS_4conv6kernel13ConvUniversalINS1_16ConvProblemShapeILNS1_8OperatorE0ELi3EEENS1_10collective14CollectiveConvINS1_47MainloopSm100TmaUmmaWarpSpecializedImplicitGemmILS5_0ELi26ELi3ELi1ELi2EN4cute5tupleIJNSA_1CILi2EEENSC_ILi1EEESE_EEEEENSB_IJNSC_ILi128EEESH_NSB_IJNSC_ILi64EEEEEEEEENS_12float_e4m3_tESL_NSA_8TiledMMAINSA_8MMA_AtomIJNSA_10MMA_TraitsINSA_25SM100_MMA_F8F6F4_2x1SM_SSEJSL_SL_fSH_SH_NSA_17integral_constantINSA_4UMMA5MajorELSS_0EEEST_NSQ_INSR_7ScaleInELSU_0EEESV_EEEEEENSA_6LayoutINSB_IJSE_SE_SE_EEENSB_IJNSC_ILi0EEES10_S10_EEEEENSB_IJNSA_10UnderscoreES13_S13_EEEEENS7_6detail27Sm100ImplicitGemmTileTraitsINSA_25SM100_TMA_2SM_LOAD_IM2COLENSA_14ComposedLayoutINSA_7SwizzleILi2ELi4ELi3EEENSA_18smem_ptr_flag_bitsILi8EEENSY_INSB_IJNSC_ILi8EEESI_EEENSB_IJSI_SE_EEEEEEEvEENS17_INSA_18SM100_TMA_2SM_LOADES1I_vEEEENS_8epilogue10collective18CollectiveEpilogueINS1N_23Sm100TmaWarpSpecializedILi2ELi2ELi32ELb0ELb0EEEJNSB_IJSI_SH_SJ_EEENSB_IJNSY_ISI_SE_EENSY_INSB_IJNSC_ILi32EEESD_EEENSB_IJSE_SI_EEEEEEEESL_NSB_IJNSB_IJllllEEESE_S10_EEESL_S20_NS1N_6fusion15FusionCallbacksIS1R_NS21_17LinearCombinationISL_fSL_fLNS_15FloatRoundStyleE2EEES1S_S1Y_JEEENSA_5SM1004TMEM4LOAD26SM100_TMEM_LOAD_32dp32b32xENSA_20SM90_TMA_LOAD_IM2COLENS19_INS1A_ILi1ELi4ELi3EEES1D_NSY_INSB_IJS1E_S1U_EEENSB_IJS1U_SE_EEEEEEENSA_39AutoVectorizingCopyWithAssumedAlignmentILi128EEENSA_21SM90_TMA_STORE_IM2COLES2G_S2I_S2I_EEEvvEEEEvNT_6ParamsE,"a",@progbits
	.sectionflags	@""
	.align	4
.nv.constant0._ZN7cutlass13device_kernelINS_4conv6kernel13ConvUniversalINS1_16ConvProblemShapeILNS1_8OperatorE0ELi3EEENS1_10collective14CollectiveConvINS1_47MainloopSm100TmaUmmaWarpSpecializedImplicitGemmILS5_0ELi26ELi3ELi1ELi2EN4cute5tupleIJNSA_1CILi2EEENSC_ILi1EEESE_EEEEENSB_IJNSC_ILi128EEESH_NSB_IJNSC_ILi64EEEEEEEEENS_12float_e4m3_tESL_NSA_8TiledMMAINSA_8MMA_AtomIJNSA_10MMA_TraitsINSA_25SM100_MMA_F8F6F4_2x1SM_SSEJSL_SL_fSH_SH_NSA_17integral_constantINSA_4UMMA5MajorELSS_0EEEST_NSQ_INSR_7ScaleInELSU_0EEESV_EEEEEENSA_6LayoutINSB_IJSE_SE_SE_EEENSB_IJNSC_ILi0EEES10_S10_EEEEENSB_IJNSA_10UnderscoreES13_S13_EEEEENS7_6detail27Sm100ImplicitGemmTileTraitsINSA_25SM100_TMA_2SM_LOAD_IM2COLENSA_14ComposedLayoutINSA_7SwizzleILi2ELi4ELi3EEENSA_18smem_ptr_flag_bitsILi8EEENSY_INSB_IJNSC_ILi8EEESI_EEENSB_IJSI_SE_EEEEEEEvEENS17_INSA_18SM100_TMA_2SM_LOADES1I_vEEEENS_8epilogue10collective18CollectiveEpilogueINS1N_23Sm100TmaWarpSpecializedILi2ELi2ELi32ELb0ELb0EEEJNSB_IJSI_SH_SJ_EEENSB_IJNSY_ISI_SE_EENSY_INSB_IJNSC_ILi32EEESD_EEENSB_IJSE_SI_EEEEEEEESL_NSB_IJNSB_IJllllEEESE_S10_EEESL_S20_NS1N_6fusion15FusionCallbacksIS1R_NS21_17LinearCombinationISL_fSL_fLNS_15FloatRoundStyleE2EEES1S_S1Y_JEEENSA_5SM1004TMEM4LOAD26SM100_TMEM_LOAD_32dp32b32xENSA_20SM90_TMA_LOAD_IM2COLENS19_INS1A_ILi1ELi4ELi3EEES1D_NSY_INSB_IJS1E_S1U_EEENSB_IJS1U_SE_EEEEEEENSA_39AutoVectorizingCopyWithAssumedAlignmentILi128EEENSA_21SM90_TMA_STORE_IM2COLES2G_S2I_S2I_EEEvvEEEEvNT_6ParamsE:
	.zero		3200


//--------------------- SYMBOLS --------------------------

	.type		.nv.reservedSmem.offset0,@object
	.size		.nv.reservedSmem.offset0,0x4
	.type		.nv.reservedSmem.cap,@object
	.size		.nv.reservedSmem.cap,0x4
	.type		__assertfail,@function
